//
// Generated by NVIDIA NVVM Compiler
//
// Compiler Build ID: CL-36424714
// Cuda compilation tools, release 13.0, V13.0.88
// Based on NVVM 20.0.0
//

.version 9.0
.target sm_100
.address_size 64

	// .globl	_Z10Hex8scalarIfiEvPKT0_PKT_PS3_
.const .align 8 .b8 L[1536];
.const .align 8 .f64 nel;
.const .align 8 .f64 nnod;
.const .align 8 .f64 c;

.visible .entry _Z10Hex8scalarIfiEvPKT0_PKT_PS3_(
	.param .u64 .ptr .align 1 _Z10Hex8scalarIfiEvPKT0_PKT_PS3__param_0,
	.param .u64 .ptr .align 1 _Z10Hex8scalarIfiEvPKT0_PKT_PS3__param_1,
	.param .u64 .ptr .align 1 _Z10Hex8scalarIfiEvPKT0_PKT_PS3__param_2
)
{
	.local .align 16 .b8 	__local_depot0[96];
	.reg .b64 	%SP;
	.reg .b64 	%SPL;
	.reg .pred 	%p<11>;
	.reg .b32 	%r<42>;
	.reg .b32 	%f<295>;
	.reg .b64 	%rd<49>;
	.reg .b64 	%fd<234>;

	mov.u64 	%SPL, __local_depot0;
	ld.param.u64 	%rd4, [_Z10Hex8scalarIfiEvPKT0_PKT_PS3__param_0];
	ld.param.u64 	%rd5, [_Z10Hex8scalarIfiEvPKT0_PKT_PS3__param_1];
	add.u64 	%rd1, %SPL, 0;
	mov.u32 	%r9, %ntid.x;
	mov.u32 	%r10, %ctaid.x;
	mov.u32 	%r11, %tid.x;
	mad.lo.s32 	%r1, %r9, %r10, %r11;
	cvt.rn.f64.s32 	%fd5, %r1;
	ld.const.f64 	%fd6, [nel];
	setp.leu.f64 	%p1, %fd6, %fd5;
	@%p1 bra 	$L__BB0_13;
	cvta.to.global.u64 	%rd8, %rd5;
	cvta.to.global.u64 	%rd9, %rd4;
	shl.b32 	%r13, %r1, 3;
	mul.wide.u32 	%rd10, %r13, 4;
	add.s64 	%rd11, %rd9, %rd10;
	ld.global.u32 	%r14, [%rd11];
	ld.global.u32 	%r15, [%rd11+4];
	ld.global.u32 	%r16, [%rd11+8];
	ld.global.u32 	%r17, [%rd11+12];
	ld.global.u32 	%r18, [%rd11+16];
	ld.global.u32 	%r19, [%rd11+20];
	ld.global.u32 	%r20, [%rd11+24];
	ld.global.u32 	%r21, [%rd11+28];
	mul.wide.s32 	%rd12, %r14, 12;
	add.s64 	%rd13, %rd8, %rd12;
	ld.global.f32 	%f1, [%rd13+-12];
	ld.global.f32 	%f2, [%rd13+-8];
	ld.global.f32 	%f3, [%rd13+-4];
	mul.wide.s32 	%rd14, %r15, 12;
	add.s64 	%rd15, %rd8, %rd14;
	ld.global.f32 	%f4, [%rd15+-12];
	ld.global.f32 	%f5, [%rd15+-8];
	ld.global.f32 	%f6, [%rd15+-4];
	mul.wide.s32 	%rd16, %r16, 12;
	add.s64 	%rd17, %rd8, %rd16;
	ld.global.f32 	%f7, [%rd17+-12];
	ld.global.f32 	%f8, [%rd17+-8];
	ld.global.f32 	%f9, [%rd17+-4];
	mul.wide.s32 	%rd18, %r17, 12;
	add.s64 	%rd19, %rd8, %rd18;
	ld.global.f32 	%f10, [%rd19+-12];
	ld.global.f32 	%f11, [%rd19+-8];
	ld.global.f32 	%f12, [%rd19+-4];
	mul.wide.s32 	%rd20, %r18, 12;
	add.s64 	%rd21, %rd8, %rd20;
	ld.global.f32 	%f13, [%rd21+-12];
	ld.global.f32 	%f14, [%rd21+-8];
	ld.global.f32 	%f15, [%rd21+-4];
	mul.wide.s32 	%rd22, %r19, 12;
	add.s64 	%rd23, %rd8, %rd22;
	ld.global.f32 	%f16, [%rd23+-12];
	ld.global.f32 	%f17, [%rd23+-8];
	ld.global.f32 	%f18, [%rd23+-4];
	mul.wide.s32 	%rd24, %r20, 12;
	add.s64 	%rd25, %rd8, %rd24;
	ld.global.f32 	%f19, [%rd25+-12];
	ld.global.f32 	%f20, [%rd25+-8];
	ld.global.f32 	%f21, [%rd25+-4];
	mul.wide.s32 	%rd26, %r21, 12;
	add.s64 	%rd27, %rd8, %rd26;
	ld.global.f32 	%f22, [%rd27+-12];
	ld.global.f32 	%f23, [%rd27+-8];
	ld.global.f32 	%f24, [%rd27+-4];
	mov.b32 	%r39, 0;
	ld.const.f64 	%fd161, [c];
$L__BB0_2:
	mul.lo.s32 	%r23, %r39, 24;
	mul.wide.u32 	%rd28, %r23, 8;
	mov.u64 	%rd29, L;
	add.s64 	%rd30, %rd29, %rd28;
	ld.const.f64 	%fd7, [%rd30];
	cvt.rn.f32.f64 	%f25, %fd7;
	ld.const.f64 	%fd8, [%rd30+8];
	cvt.rn.f32.f64 	%f26, %fd8;
	ld.const.f64 	%fd9, [%rd30+16];
	cvt.rn.f32.f64 	%f27, %fd9;
	fma.rn.f32 	%f28, %f1, %f25, 0f00000000;
	fma.rn.f32 	%f29, %f2, %f25, 0f00000000;
	fma.rn.f32 	%f30, %f3, %f25, 0f00000000;
	fma.rn.f32 	%f31, %f1, %f26, 0f00000000;
	fma.rn.f32 	%f32, %f2, %f26, 0f00000000;
	fma.rn.f32 	%f33, %f3, %f26, 0f00000000;
	fma.rn.f32 	%f34, %f1, %f27, 0f00000000;
	fma.rn.f32 	%f35, %f2, %f27, 0f00000000;
	fma.rn.f32 	%f36, %f3, %f27, 0f00000000;
	ld.const.f64 	%fd10, [%rd30+24];
	cvt.rn.f32.f64 	%f37, %fd10;
	ld.const.f64 	%fd11, [%rd30+32];
	cvt.rn.f32.f64 	%f38, %fd11;
	ld.const.f64 	%fd12, [%rd30+40];
	cvt.rn.f32.f64 	%f39, %fd12;
	fma.rn.f32 	%f40, %f4, %f37, %f28;
	fma.rn.f32 	%f41, %f5, %f37, %f29;
	fma.rn.f32 	%f42, %f6, %f37, %f30;
	fma.rn.f32 	%f43, %f4, %f38, %f31;
	fma.rn.f32 	%f44, %f5, %f38, %f32;
	fma.rn.f32 	%f45, %f6, %f38, %f33;
	fma.rn.f32 	%f46, %f4, %f39, %f34;
	fma.rn.f32 	%f47, %f5, %f39, %f35;
	fma.rn.f32 	%f48, %f6, %f39, %f36;
	ld.const.f64 	%fd13, [%rd30+48];
	cvt.rn.f32.f64 	%f49, %fd13;
	ld.const.f64 	%fd14, [%rd30+56];
	cvt.rn.f32.f64 	%f50, %fd14;
	ld.const.f64 	%fd15, [%rd30+64];
	cvt.rn.f32.f64 	%f51, %fd15;
	fma.rn.f32 	%f52, %f7, %f49, %f40;
	fma.rn.f32 	%f53, %f8, %f49, %f41;
	fma.rn.f32 	%f54, %f9, %f49, %f42;
	fma.rn.f32 	%f55, %f7, %f50, %f43;
	fma.rn.f32 	%f56, %f8, %f50, %f44;
	fma.rn.f32 	%f57, %f9, %f50, %f45;
	fma.rn.f32 	%f58, %f7, %f51, %f46;
	fma.rn.f32 	%f59, %f8, %f51, %f47;
	fma.rn.f32 	%f60, %f9, %f51, %f48;
	ld.const.f64 	%fd16, [%rd30+72];
	cvt.rn.f32.f64 	%f61, %fd16;
	ld.const.f64 	%fd17, [%rd30+80];
	cvt.rn.f32.f64 	%f62, %fd17;
	ld.const.f64 	%fd18, [%rd30+88];
	cvt.rn.f32.f64 	%f63, %fd18;
	fma.rn.f32 	%f64, %f10, %f61, %f52;
	fma.rn.f32 	%f65, %f11, %f61, %f53;
	fma.rn.f32 	%f66, %f12, %f61, %f54;
	fma.rn.f32 	%f67, %f10, %f62, %f55;
	fma.rn.f32 	%f68, %f11, %f62, %f56;
	fma.rn.f32 	%f69, %f12, %f62, %f57;
	fma.rn.f32 	%f70, %f10, %f63, %f58;
	fma.rn.f32 	%f71, %f11, %f63, %f59;
	fma.rn.f32 	%f72, %f12, %f63, %f60;
	ld.const.f64 	%fd19, [%rd30+96];
	cvt.rn.f32.f64 	%f73, %fd19;
	ld.const.f64 	%fd20, [%rd30+104];
	cvt.rn.f32.f64 	%f74, %fd20;
	ld.const.f64 	%fd21, [%rd30+112];
	cvt.rn.f32.f64 	%f75, %fd21;
	fma.rn.f32 	%f76, %f13, %f73, %f64;
	fma.rn.f32 	%f77, %f14, %f73, %f65;
	fma.rn.f32 	%f78, %f15, %f73, %f66;
	fma.rn.f32 	%f79, %f13, %f74, %f67;
	fma.rn.f32 	%f80, %f14, %f74, %f68;
	fma.rn.f32 	%f81, %f15, %f74, %f69;
	fma.rn.f32 	%f82, %f13, %f75, %f70;
	fma.rn.f32 	%f83, %f14, %f75, %f71;
	fma.rn.f32 	%f84, %f15, %f75, %f72;
	ld.const.f64 	%fd22, [%rd30+120];
	cvt.rn.f32.f64 	%f85, %fd22;
	ld.const.f64 	%fd23, [%rd30+128];
	cvt.rn.f32.f64 	%f86, %fd23;
	ld.const.f64 	%fd24, [%rd30+136];
	cvt.rn.f32.f64 	%f87, %fd24;
	fma.rn.f32 	%f88, %f16, %f85, %f76;
	fma.rn.f32 	%f89, %f17, %f85, %f77;
	fma.rn.f32 	%f90, %f18, %f85, %f78;
	fma.rn.f32 	%f91, %f16, %f86, %f79;
	fma.rn.f32 	%f92, %f17, %f86, %f80;
	fma.rn.f32 	%f93, %f18, %f86, %f81;
	fma.rn.f32 	%f94, %f16, %f87, %f82;
	fma.rn.f32 	%f95, %f17, %f87, %f83;
	fma.rn.f32 	%f96, %f18, %f87, %f84;
	ld.const.f64 	%fd25, [%rd30+144];
	cvt.rn.f32.f64 	%f97, %fd25;
	ld.const.f64 	%fd26, [%rd30+152];
	cvt.rn.f32.f64 	%f98, %fd26;
	ld.const.f64 	%fd27, [%rd30+160];
	cvt.rn.f32.f64 	%f99, %fd27;
	fma.rn.f32 	%f100, %f19, %f97, %f88;
	fma.rn.f32 	%f101, %f20, %f97, %f89;
	fma.rn.f32 	%f102, %f21, %f97, %f90;
	fma.rn.f32 	%f103, %f19, %f98, %f91;
	fma.rn.f32 	%f104, %f20, %f98, %f92;
	fma.rn.f32 	%f105, %f21, %f98, %f93;
	fma.rn.f32 	%f106, %f19, %f99, %f94;
	fma.rn.f32 	%f107, %f20, %f99, %f95;
	fma.rn.f32 	%f108, %f21, %f99, %f96;
	ld.const.f64 	%fd28, [%rd30+168];
	cvt.rn.f32.f64 	%f109, %fd28;
	ld.const.f64 	%fd29, [%rd30+176];
	cvt.rn.f32.f64 	%f110, %fd29;
	ld.const.f64 	%fd30, [%rd30+184];
	cvt.rn.f32.f64 	%f111, %fd30;
	fma.rn.f32 	%f112, %f22, %f109, %f100;
	fma.rn.f32 	%f113, %f23, %f109, %f101;
	fma.rn.f32 	%f114, %f24, %f109, %f102;
	fma.rn.f32 	%f115, %f22, %f110, %f103;
	fma.rn.f32 	%f116, %f23, %f110, %f104;
	fma.rn.f32 	%f117, %f24, %f110, %f105;
	fma.rn.f32 	%f118, %f22, %f111, %f106;
	fma.rn.f32 	%f119, %f23, %f111, %f107;
	fma.rn.f32 	%f120, %f24, %f111, %f108;
	mul.f32 	%f121, %f116, %f112;
	mul.f32 	%f122, %f120, %f121;
	mul.f32 	%f123, %f117, %f113;
	fma.rn.f32 	%f124, %f123, %f118, %f122;
	mul.f32 	%f125, %f114, %f115;
	fma.rn.f32 	%f126, %f119, %f125, %f124;
	mul.f32 	%f127, %f114, %f116;
	mul.f32 	%f128, %f127, %f118;
	sub.f32 	%f129, %f126, %f128;
	mul.f32 	%f130, %f113, %f115;
	mul.f32 	%f131, %f120, %f130;
	sub.f32 	%f132, %f129, %f131;
	mul.f32 	%f133, %f117, %f112;
	mul.f32 	%f134, %f119, %f133;
	sub.f32 	%f135, %f132, %f134;
	rcp.rn.f32 	%f136, %f135;
	mul.f32 	%f137, %f120, %f116;
	mul.f32 	%f138, %f117, %f119;
	sub.f32 	%f139, %f137, %f138;
	mul.f32 	%f140, %f139, %f136;
	mul.f32 	%f141, %f117, %f118;
	mul.f32 	%f142, %f120, %f115;
	sub.f32 	%f143, %f141, %f142;
	mul.f32 	%f144, %f143, %f136;
	mul.f32 	%f145, %f119, %f115;
	mul.f32 	%f146, %f116, %f118;
	sub.f32 	%f147, %f145, %f146;
	mul.f32 	%f148, %f147, %f136;
	mul.f32 	%f149, %f114, %f119;
	mul.f32 	%f150, %f120, %f113;
	sub.f32 	%f151, %f149, %f150;
	mul.f32 	%f152, %f151, %f136;
	mul.f32 	%f153, %f120, %f112;
	mul.f32 	%f154, %f114, %f118;
	sub.f32 	%f155, %f153, %f154;
	mul.f32 	%f156, %f155, %f136;
	mul.f32 	%f157, %f113, %f118;
	mul.f32 	%f158, %f119, %f112;
	sub.f32 	%f159, %f157, %f158;
	mul.f32 	%f160, %f159, %f136;
	sub.f32 	%f161, %f123, %f127;
	mul.f32 	%f162, %f161, %f136;
	sub.f32 	%f163, %f125, %f133;
	mul.f32 	%f164, %f163, %f136;
	sub.f32 	%f165, %f121, %f130;
	mul.f32 	%f166, %f165, %f136;
	cvt.f64.f32 	%fd31, %f140;
	fma.rn.f64 	%fd32, %fd7, %fd31, 0d0000000000000000;
	cvt.rn.f32.f64 	%f167, %fd32;
	cvt.f64.f32 	%fd33, %f152;
	cvt.f64.f32 	%fd34, %f167;
	fma.rn.f64 	%fd35, %fd8, %fd33, %fd34;
	cvt.rn.f32.f64 	%f168, %fd35;
	cvt.f64.f32 	%fd36, %f162;
	cvt.f64.f32 	%fd37, %f168;
	fma.rn.f64 	%fd38, %fd9, %fd36, %fd37;
	cvt.rn.f32.f64 	%f169, %fd38;
	cvt.f64.f32 	%fd39, %f144;
	fma.rn.f64 	%fd40, %fd7, %fd39, 0d0000000000000000;
	cvt.rn.f32.f64 	%f170, %fd40;
	cvt.f64.f32 	%fd41, %f156;
	cvt.f64.f32 	%fd42, %f170;
	fma.rn.f64 	%fd43, %fd8, %fd41, %fd42;
	cvt.rn.f32.f64 	%f171, %fd43;
	cvt.f64.f32 	%fd44, %f164;
	cvt.f64.f32 	%fd45, %f171;
	fma.rn.f64 	%fd46, %fd9, %fd44, %fd45;
	cvt.rn.f32.f64 	%f172, %fd46;
	cvt.f64.f32 	%fd47, %f148;
	fma.rn.f64 	%fd48, %fd7, %fd47, 0d0000000000000000;
	cvt.rn.f32.f64 	%f173, %fd48;
	cvt.f64.f32 	%fd49, %f160;
	cvt.f64.f32 	%fd50, %f173;
	fma.rn.f64 	%fd51, %fd8, %fd49, %fd50;
	cvt.rn.f32.f64 	%f174, %fd51;
	cvt.f64.f32 	%fd52, %f166;
	cvt.f64.f32 	%fd53, %f174;
	fma.rn.f64 	%fd54, %fd9, %fd52, %fd53;
	cvt.rn.f32.f64 	%f175, %fd54;
	fma.rn.f64 	%fd55, %fd10, %fd31, 0d0000000000000000;
	cvt.rn.f32.f64 	%f176, %fd55;
	cvt.f64.f32 	%fd56, %f176;
	fma.rn.f64 	%fd57, %fd11, %fd33, %fd56;
	cvt.rn.f32.f64 	%f177, %fd57;
	cvt.f64.f32 	%fd58, %f177;
	fma.rn.f64 	%fd59, %fd12, %fd36, %fd58;
	cvt.rn.f32.f64 	%f178, %fd59;
	st.local.v4.f32 	[%rd1], {%f169, %f172, %f175, %f178};
	fma.rn.f64 	%fd60, %fd10, %fd39, 0d0000000000000000;
	cvt.rn.f32.f64 	%f179, %fd60;
	cvt.f64.f32 	%fd61, %f179;
	fma.rn.f64 	%fd62, %fd11, %fd41, %fd61;
	cvt.rn.f32.f64 	%f180, %fd62;
	cvt.f64.f32 	%fd63, %f180;
	fma.rn.f64 	%fd64, %fd12, %fd44, %fd63;
	cvt.rn.f32.f64 	%f181, %fd64;
	fma.rn.f64 	%fd65, %fd10, %fd47, 0d0000000000000000;
	cvt.rn.f32.f64 	%f182, %fd65;
	cvt.f64.f32 	%fd66, %f182;
	fma.rn.f64 	%fd67, %fd11, %fd49, %fd66;
	cvt.rn.f32.f64 	%f183, %fd67;
	cvt.f64.f32 	%fd68, %f183;
	fma.rn.f64 	%fd69, %fd12, %fd52, %fd68;
	cvt.rn.f32.f64 	%f184, %fd69;
	fma.rn.f64 	%fd70, %fd13, %fd31, 0d0000000000000000;
	cvt.rn.f32.f64 	%f185, %fd70;
	cvt.f64.f32 	%fd71, %f185;
	fma.rn.f64 	%fd72, %fd14, %fd33, %fd71;
	cvt.rn.f32.f64 	%f186, %fd72;
	cvt.f64.f32 	%fd73, %f186;
	fma.rn.f64 	%fd74, %fd15, %fd36, %fd73;
	cvt.rn.f32.f64 	%f187, %fd74;
	fma.rn.f64 	%fd75, %fd13, %fd39, 0d0000000000000000;
	cvt.rn.f32.f64 	%f188, %fd75;
	cvt.f64.f32 	%fd76, %f188;
	fma.rn.f64 	%fd77, %fd14, %fd41, %fd76;
	cvt.rn.f32.f64 	%f189, %fd77;
	cvt.f64.f32 	%fd78, %f189;
	fma.rn.f64 	%fd79, %fd15, %fd44, %fd78;
	cvt.rn.f32.f64 	%f190, %fd79;
	st.local.v4.f32 	[%rd1+16], {%f181, %f184, %f187, %f190};
	fma.rn.f64 	%fd80, %fd13, %fd47, 0d0000000000000000;
	cvt.rn.f32.f64 	%f191, %fd80;
	cvt.f64.f32 	%fd81, %f191;
	fma.rn.f64 	%fd82, %fd14, %fd49, %fd81;
	cvt.rn.f32.f64 	%f192, %fd82;
	cvt.f64.f32 	%fd83, %f192;
	fma.rn.f64 	%fd84, %fd15, %fd52, %fd83;
	cvt.rn.f32.f64 	%f193, %fd84;
	fma.rn.f64 	%fd85, %fd16, %fd31, 0d0000000000000000;
	cvt.rn.f32.f64 	%f194, %fd85;
	cvt.f64.f32 	%fd86, %f194;
	fma.rn.f64 	%fd87, %fd17, %fd33, %fd86;
	cvt.rn.f32.f64 	%f195, %fd87;
	cvt.f64.f32 	%fd88, %f195;
	fma.rn.f64 	%fd89, %fd18, %fd36, %fd88;
	cvt.rn.f32.f64 	%f196, %fd89;
	fma.rn.f64 	%fd90, %fd16, %fd39, 0d0000000000000000;
	cvt.rn.f32.f64 	%f197, %fd90;
	cvt.f64.f32 	%fd91, %f197;
	fma.rn.f64 	%fd92, %fd17, %fd41, %fd91;
	cvt.rn.f32.f64 	%f198, %fd92;
	cvt.f64.f32 	%fd93, %f198;
	fma.rn.f64 	%fd94, %fd18, %fd44, %fd93;
	cvt.rn.f32.f64 	%f199, %fd94;
	fma.rn.f64 	%fd95, %fd16, %fd47, 0d0000000000000000;
	cvt.rn.f32.f64 	%f200, %fd95;
	cvt.f64.f32 	%fd96, %f200;
	fma.rn.f64 	%fd97, %fd17, %fd49, %fd96;
	cvt.rn.f32.f64 	%f201, %fd97;
	cvt.f64.f32 	%fd98, %f201;
	fma.rn.f64 	%fd99, %fd18, %fd52, %fd98;
	cvt.rn.f32.f64 	%f202, %fd99;
	st.local.v4.f32 	[%rd1+32], {%f193, %f196, %f199, %f202};
	fma.rn.f64 	%fd100, %fd19, %fd31, 0d0000000000000000;
	cvt.rn.f32.f64 	%f203, %fd100;
	cvt.f64.f32 	%fd101, %f203;
	fma.rn.f64 	%fd102, %fd20, %fd33, %fd101;
	cvt.rn.f32.f64 	%f204, %fd102;
	cvt.f64.f32 	%fd103, %f204;
	fma.rn.f64 	%fd104, %fd21, %fd36, %fd103;
	cvt.rn.f32.f64 	%f205, %fd104;
	fma.rn.f64 	%fd105, %fd19, %fd39, 0d0000000000000000;
	cvt.rn.f32.f64 	%f206, %fd105;
	cvt.f64.f32 	%fd106, %f206;
	fma.rn.f64 	%fd107, %fd20, %fd41, %fd106;
	cvt.rn.f32.f64 	%f207, %fd107;
	cvt.f64.f32 	%fd108, %f207;
	fma.rn.f64 	%fd109, %fd21, %fd44, %fd108;
	cvt.rn.f32.f64 	%f208, %fd109;
	fma.rn.f64 	%fd110, %fd19, %fd47, 0d0000000000000000;
	cvt.rn.f32.f64 	%f209, %fd110;
	cvt.f64.f32 	%fd111, %f209;
	fma.rn.f64 	%fd112, %fd20, %fd49, %fd111;
	cvt.rn.f32.f64 	%f210, %fd112;
	cvt.f64.f32 	%fd113, %f210;
	fma.rn.f64 	%fd114, %fd21, %fd52, %fd113;
	cvt.rn.f32.f64 	%f211, %fd114;
	fma.rn.f64 	%fd115, %fd22, %fd31, 0d0000000000000000;
	cvt.rn.f32.f64 	%f212, %fd115;
	cvt.f64.f32 	%fd116, %f212;
	fma.rn.f64 	%fd117, %fd23, %fd33, %fd116;
	cvt.rn.f32.f64 	%f213, %fd117;
	cvt.f64.f32 	%fd118, %f213;
	fma.rn.f64 	%fd119, %fd24, %fd36, %fd118;
	cvt.rn.f32.f64 	%f214, %fd119;
	st.local.v4.f32 	[%rd1+48], {%f205, %f208, %f211, %f214};
	fma.rn.f64 	%fd120, %fd22, %fd39, 0d0000000000000000;
	cvt.rn.f32.f64 	%f215, %fd120;
	cvt.f64.f32 	%fd121, %f215;
	fma.rn.f64 	%fd122, %fd23, %fd41, %fd121;
	cvt.rn.f32.f64 	%f216, %fd122;
	cvt.f64.f32 	%fd123, %f216;
	fma.rn.f64 	%fd124, %fd24, %fd44, %fd123;
	cvt.rn.f32.f64 	%f217, %fd124;
	fma.rn.f64 	%fd125, %fd22, %fd47, 0d0000000000000000;
	cvt.rn.f32.f64 	%f218, %fd125;
	cvt.f64.f32 	%fd126, %f218;
	fma.rn.f64 	%fd127, %fd23, %fd49, %fd126;
	cvt.rn.f32.f64 	%f219, %fd127;
	cvt.f64.f32 	%fd128, %f219;
	fma.rn.f64 	%fd129, %fd24, %fd52, %fd128;
	cvt.rn.f32.f64 	%f220, %fd129;
	fma.rn.f64 	%fd130, %fd25, %fd31, 0d0000000000000000;
	cvt.rn.f32.f64 	%f221, %fd130;
	cvt.f64.f32 	%fd131, %f221;
	fma.rn.f64 	%fd132, %fd26, %fd33, %fd131;
	cvt.rn.f32.f64 	%f222, %fd132;
	cvt.f64.f32 	%fd133, %f222;
	fma.rn.f64 	%fd134, %fd27, %fd36, %fd133;
	cvt.rn.f32.f64 	%f223, %fd134;
	fma.rn.f64 	%fd135, %fd25, %fd39, 0d0000000000000000;
	cvt.rn.f32.f64 	%f224, %fd135;
	cvt.f64.f32 	%fd136, %f224;
	fma.rn.f64 	%fd137, %fd26, %fd41, %fd136;
	cvt.rn.f32.f64 	%f225, %fd137;
	cvt.f64.f32 	%fd138, %f225;
	fma.rn.f64 	%fd139, %fd27, %fd44, %fd138;
	cvt.rn.f32.f64 	%f226, %fd139;
	st.local.v4.f32 	[%rd1+64], {%f217, %f220, %f223, %f226};
	fma.rn.f64 	%fd140, %fd25, %fd47, 0d0000000000000000;
	cvt.rn.f32.f64 	%f227, %fd140;
	cvt.f64.f32 	%fd141, %f227;
	fma.rn.f64 	%fd142, %fd26, %fd49, %fd141;
	cvt.rn.f32.f64 	%f228, %fd142;
	cvt.f64.f32 	%fd143, %f228;
	fma.rn.f64 	%fd144, %fd27, %fd52, %fd143;
	cvt.rn.f32.f64 	%f229, %fd144;
	fma.rn.f64 	%fd145, %fd28, %fd31, 0d0000000000000000;
	cvt.rn.f32.f64 	%f230, %fd145;
	cvt.f64.f32 	%fd146, %f230;
	fma.rn.f64 	%fd147, %fd29, %fd33, %fd146;
	cvt.rn.f32.f64 	%f231, %fd147;
	cvt.f64.f32 	%fd148, %f231;
	fma.rn.f64 	%fd149, %fd30, %fd36, %fd148;
	cvt.rn.f32.f64 	%f232, %fd149;
	fma.rn.f64 	%fd150, %fd28, %fd39, 0d0000000000000000;
	cvt.rn.f32.f64 	%f233, %fd150;
	cvt.f64.f32 	%fd151, %f233;
	fma.rn.f64 	%fd152, %fd29, %fd41, %fd151;
	cvt.rn.f32.f64 	%f234, %fd152;
	cvt.f64.f32 	%fd153, %f234;
	fma.rn.f64 	%fd154, %fd30, %fd44, %fd153;
	cvt.rn.f32.f64 	%f235, %fd154;
	fma.rn.f64 	%fd155, %fd28, %fd47, 0d0000000000000000;
	cvt.rn.f32.f64 	%f236, %fd155;
	cvt.f64.f32 	%fd156, %f236;
	fma.rn.f64 	%fd157, %fd29, %fd49, %fd156;
	cvt.rn.f32.f64 	%f237, %fd157;
	cvt.f64.f32 	%fd158, %f237;
	fma.rn.f64 	%fd159, %fd30, %fd52, %fd158;
	cvt.rn.f32.f64 	%f238, %fd159;
	st.local.v4.f32 	[%rd1+80], {%f229, %f232, %f235, %f238};
	cvt.f64.f32 	%fd160, %f135;
	mul.f64 	%fd1, %fd161, %fd160;
	mov.b32 	%r40, 0;
	mov.u32 	%r41, %r40;
$L__BB0_3:
	mov.u32 	%r4, %r41;
	ld.param.u64 	%rd48, [_Z10Hex8scalarIfiEvPKT0_PKT_PS3__param_2];
	mul.lo.s32 	%r24, %r4, 3;
	mov.u32 	%r27, %tid.x;
	mad.lo.s32 	%r28, %r9, %r10, %r27;
	mad.lo.s32 	%r29, %r28, 36, %r40;
	mul.wide.u32 	%rd31, %r24, 4;
	add.s64 	%rd2, %rd1, %rd31;
	add.s32 	%r5, %r29, %r4;
	cvta.to.global.u64 	%rd3, %rd48;
	mul.wide.u32 	%rd32, %r5, 4;
	add.s64 	%rd33, %rd3, %rd32;
	ld.global.f32 	%f239, [%rd33];
	ld.local.f32 	%f240, [%rd2];
	cvt.f64.f32 	%fd162, %f240;
	mul.f64 	%fd2, %fd1, %fd162;
	cvt.f64.f32 	%fd163, %f239;
	fma.rn.f64 	%fd164, %fd2, %fd162, %fd163;
	cvt.rn.f32.f64 	%f241, %fd164;
	ld.local.f32 	%f242, [%rd2+4];
	cvt.f64.f32 	%fd165, %f242;
	mul.f64 	%fd3, %fd1, %fd165;
	cvt.f64.f32 	%fd166, %f241;
	fma.rn.f64 	%fd167, %fd3, %fd165, %fd166;
	cvt.rn.f32.f64 	%f243, %fd167;
	ld.local.f32 	%f244, [%rd2+8];
	cvt.f64.f32 	%fd168, %f244;
	mul.f64 	%fd4, %fd1, %fd168;
	cvt.f64.f32 	%fd169, %f243;
	fma.rn.f64 	%fd170, %fd4, %fd168, %fd169;
	cvt.rn.f32.f64 	%f245, %fd170;
	st.global.f32 	[%rd33], %f245;
	add.s32 	%r41, %r4, 1;
	setp.eq.s32 	%p2, %r41, 8;
	@%p2 bra 	$L__BB0_11;
	add.s32 	%r30, %r5, 1;
	mul.wide.u32 	%rd34, %r30, 4;
	add.s64 	%rd35, %rd3, %rd34;
	ld.global.f32 	%f246, [%rd35];
	ld.local.f32 	%f247, [%rd2+12];
	cvt.f64.f32 	%fd171, %f247;
	cvt.f64.f32 	%fd172, %f246;
	fma.rn.f64 	%fd173, %fd2, %fd171, %fd172;
	cvt.rn.f32.f64 	%f248, %fd173;
	ld.local.f32 	%f249, [%rd2+16];
	cvt.f64.f32 	%fd174, %f249;
	cvt.f64.f32 	%fd175, %f248;
	fma.rn.f64 	%fd176, %fd3, %fd174, %fd175;
	cvt.rn.f32.f64 	%f250, %fd176;
	ld.local.f32 	%f251, [%rd2+20];
	cvt.f64.f32 	%fd177, %f251;
	cvt.f64.f32 	%fd178, %f250;
	fma.rn.f64 	%fd179, %fd4, %fd177, %fd178;
	cvt.rn.f32.f64 	%f252, %fd179;
	st.global.f32 	[%rd35], %f252;
	setp.eq.s32 	%p3, %r4, 6;
	@%p3 bra 	$L__BB0_11;
	add.s32 	%r31, %r5, 2;
	mul.wide.u32 	%rd36, %r31, 4;
	add.s64 	%rd37, %rd3, %rd36;
	ld.global.f32 	%f253, [%rd37];
	ld.local.f32 	%f254, [%rd2+24];
	cvt.f64.f32 	%fd180, %f254;
	cvt.f64.f32 	%fd181, %f253;
	fma.rn.f64 	%fd182, %fd2, %fd180, %fd181;
	cvt.rn.f32.f64 	%f255, %fd182;
	ld.local.f32 	%f256, [%rd2+28];
	cvt.f64.f32 	%fd183, %f256;
	cvt.f64.f32 	%fd184, %f255;
	fma.rn.f64 	%fd185, %fd3, %fd183, %fd184;
	cvt.rn.f32.f64 	%f257, %fd185;
	ld.local.f32 	%f258, [%rd2+32];
	cvt.f64.f32 	%fd186, %f258;
	cvt.f64.f32 	%fd187, %f257;
	fma.rn.f64 	%fd188, %fd4, %fd186, %fd187;
	cvt.rn.f32.f64 	%f259, %fd188;
	st.global.f32 	[%rd37], %f259;
	setp.eq.s32 	%p4, %r4, 5;
	@%p4 bra 	$L__BB0_11;
	add.s32 	%r32, %r5, 3;
	mul.wide.u32 	%rd38, %r32, 4;
	add.s64 	%rd39, %rd3, %rd38;
	ld.global.f32 	%f260, [%rd39];
	ld.local.f32 	%f261, [%rd2+36];
	cvt.f64.f32 	%fd189, %f261;
	cvt.f64.f32 	%fd190, %f260;
	fma.rn.f64 	%fd191, %fd2, %fd189, %fd190;
	cvt.rn.f32.f64 	%f262, %fd191;
	ld.local.f32 	%f263, [%rd2+40];
	cvt.f64.f32 	%fd192, %f263;
	cvt.f64.f32 	%fd193, %f262;
	fma.rn.f64 	%fd194, %fd3, %fd192, %fd193;
	cvt.rn.f32.f64 	%f264, %fd194;
	ld.local.f32 	%f265, [%rd2+44];
	cvt.f64.f32 	%fd195, %f265;
	cvt.f64.f32 	%fd196, %f264;
	fma.rn.f64 	%fd197, %fd4, %fd195, %fd196;
	cvt.rn.f32.f64 	%f266, %fd197;
	st.global.f32 	[%rd39], %f266;
	setp.eq.s32 	%p5, %r4, 4;
	@%p5 bra 	$L__BB0_11;
	add.s32 	%r33, %r5, 4;
	mul.wide.u32 	%rd40, %r33, 4;
	add.s64 	%rd41, %rd3, %rd40;
	ld.global.f32 	%f267, [%rd41];
	ld.local.f32 	%f268, [%rd2+48];
	cvt.f64.f32 	%fd198, %f268;
	cvt.f64.f32 	%fd199, %f267;
	fma.rn.f64 	%fd200, %fd2, %fd198, %fd199;
	cvt.rn.f32.f64 	%f269, %fd200;
	ld.local.f32 	%f270, [%rd2+52];
	cvt.f64.f32 	%fd201, %f270;
	cvt.f64.f32 	%fd202, %f269;
	fma.rn.f64 	%fd203, %fd3, %fd201, %fd202;
	cvt.rn.f32.f64 	%f271, %fd203;
	ld.local.f32 	%f272, [%rd2+56];
	cvt.f64.f32 	%fd204, %f272;
	cvt.f64.f32 	%fd205, %f271;
	fma.rn.f64 	%fd206, %fd4, %fd204, %fd205;
	cvt.rn.f32.f64 	%f273, %fd206;
	st.global.f32 	[%rd41], %f273;
	setp.eq.s32 	%p6, %r4, 3;
	@%p6 bra 	$L__BB0_11;
	add.s32 	%r34, %r5, 5;
	mul.wide.u32 	%rd42, %r34, 4;
	add.s64 	%rd43, %rd3, %rd42;
	ld.global.f32 	%f274, [%rd43];
	ld.local.f32 	%f275, [%rd2+60];
	cvt.f64.f32 	%fd207, %f275;
	cvt.f64.f32 	%fd208, %f274;
	fma.rn.f64 	%fd209, %fd2, %fd207, %fd208;
	cvt.rn.f32.f64 	%f276, %fd209;
	ld.local.f32 	%f277, [%rd2+64];
	cvt.f64.f32 	%fd210, %f277;
	cvt.f64.f32 	%fd211, %f276;
	fma.rn.f64 	%fd212, %fd3, %fd210, %fd211;
	cvt.rn.f32.f64 	%f278, %fd212;
	ld.local.f32 	%f279, [%rd2+68];
	cvt.f64.f32 	%fd213, %f279;
	cvt.f64.f32 	%fd214, %f278;
	fma.rn.f64 	%fd215, %fd4, %fd213, %fd214;
	cvt.rn.f32.f64 	%f280, %fd215;
	st.global.f32 	[%rd43], %f280;
	setp.eq.s32 	%p7, %r4, 2;
	@%p7 bra 	$L__BB0_11;
	add.s32 	%r35, %r5, 6;
	mul.wide.u32 	%rd44, %r35, 4;
	add.s64 	%rd45, %rd3, %rd44;
	ld.global.f32 	%f281, [%rd45];
	ld.local.f32 	%f282, [%rd2+72];
	cvt.f64.f32 	%fd216, %f282;
	cvt.f64.f32 	%fd217, %f281;
	fma.rn.f64 	%fd218, %fd2, %fd216, %fd217;
	cvt.rn.f32.f64 	%f283, %fd218;
	ld.local.f32 	%f284, [%rd2+76];
	cvt.f64.f32 	%fd219, %f284;
	cvt.f64.f32 	%fd220, %f283;
	fma.rn.f64 	%fd221, %fd3, %fd219, %fd220;
	cvt.rn.f32.f64 	%f285, %fd221;
	ld.local.f32 	%f286, [%rd2+80];
	cvt.f64.f32 	%fd222, %f286;
	cvt.f64.f32 	%fd223, %f285;
	fma.rn.f64 	%fd224, %fd4, %fd222, %fd223;
	cvt.rn.f32.f64 	%f287, %fd224;
	st.global.f32 	[%rd45], %f287;
	setp.eq.s32 	%p8, %r4, 1;
	@%p8 bra 	$L__BB0_11;
	add.s32 	%r36, %r5, 7;
	mul.wide.u32 	%rd46, %r36, 4;
	add.s64 	%rd47, %rd3, %rd46;
	ld.global.f32 	%f288, [%rd47];
	ld.local.f32 	%f289, [%rd2+84];
	cvt.f64.f32 	%fd225, %f289;
	cvt.f64.f32 	%fd226, %f288;
	fma.rn.f64 	%fd227, %fd2, %fd225, %fd226;
	cvt.rn.f32.f64 	%f290, %fd227;
	ld.local.f32 	%f291, [%rd2+88];
	cvt.f64.f32 	%fd228, %f291;
	cvt.f64.f32 	%fd229, %f290;
	fma.rn.f64 	%fd230, %fd3, %fd228, %fd229;
	cvt.rn.f32.f64 	%f292, %fd230;
	ld.local.f32 	%f293, [%rd2+92];
	cvt.f64.f32 	%fd231, %f293;
	cvt.f64.f32 	%fd232, %f292;
	fma.rn.f64 	%fd233, %fd4, %fd231, %fd232;
	cvt.rn.f32.f64 	%f294, %fd233;
	st.global.f32 	[%rd47], %f294;
$L__BB0_11:
	setp.ne.s32 	%p9, %r41, 8;
	not.b32 	%r37, %r4;
	add.s32 	%r38, %r40, %r37;
	add.s32 	%r40, %r38, 8;
	@%p9 bra 	$L__BB0_3;
	add.s32 	%r39, %r39, 1;
	setp.ne.s32 	%p10, %r39, 8;
	@%p10 bra 	$L__BB0_2;
$L__BB0_13:
	ret;

}
	// .globl	_Z10Hex8scalarIfjEvPKT0_PKT_PS3_
.visible .entry _Z10Hex8scalarIfjEvPKT0_PKT_PS3_(
	.param .u64 .ptr .align 1 _Z10Hex8scalarIfjEvPKT0_PKT_PS3__param_0,
	.param .u64 .ptr .align 1 _Z10Hex8scalarIfjEvPKT0_PKT_PS3__param_1,
	.param .u64 .ptr .align 1 _Z10Hex8scalarIfjEvPKT0_PKT_PS3__param_2
)
{
	.local .align 16 .b8 	__local_depot1[96];
	.reg .b64 	%SP;
	.reg .b64 	%SPL;
	.reg .pred 	%p<11>;
	.reg .b32 	%r<42>;
	.reg .b32 	%f<295>;
	.reg .b64 	%rd<49>;
	.reg .b64 	%fd<234>;

	mov.u64 	%SPL, __local_depot1;
	ld.param.u64 	%rd4, [_Z10Hex8scalarIfjEvPKT0_PKT_PS3__param_0];
	ld.param.u64 	%rd5, [_Z10Hex8scalarIfjEvPKT0_PKT_PS3__param_1];
	add.u64 	%rd1, %SPL, 0;
	mov.u32 	%r9, %ntid.x;
	mov.u32 	%r10, %ctaid.x;
	mov.u32 	%r11, %tid.x;
	mad.lo.s32 	%r1, %r9, %r10, %r11;
	cvt.rn.f64.s32 	%fd5, %r1;
	ld.const.f64 	%fd6, [nel];
	setp.leu.f64 	%p1, %fd6, %fd5;
	@%p1 bra 	$L__BB1_13;
	cvta.to.global.u64 	%rd8, %rd5;
	cvta.to.global.u64 	%rd9, %rd4;
	shl.b32 	%r13, %r1, 3;
	mul.wide.u32 	%rd10, %r13, 4;
	add.s64 	%rd11, %rd9, %rd10;
	ld.global.u32 	%r14, [%rd11];
	ld.global.u32 	%r15, [%rd11+4];
	ld.global.u32 	%r16, [%rd11+8];
	ld.global.u32 	%r17, [%rd11+12];
	ld.global.u32 	%r18, [%rd11+16];
	ld.global.u32 	%r19, [%rd11+20];
	ld.global.u32 	%r20, [%rd11+24];
	ld.global.u32 	%r21, [%rd11+28];
	mul.wide.u32 	%rd12, %r14, 12;
	add.s64 	%rd13, %rd8, %rd12;
	ld.global.f32 	%f1, [%rd13+-12];
	ld.global.f32 	%f2, [%rd13+-8];
	ld.global.f32 	%f3, [%rd13+-4];
	mul.wide.u32 	%rd14, %r15, 12;
	add.s64 	%rd15, %rd8, %rd14;
	ld.global.f32 	%f4, [%rd15+-12];
	ld.global.f32 	%f5, [%rd15+-8];
	ld.global.f32 	%f6, [%rd15+-4];
	mul.wide.u32 	%rd16, %r16, 12;
	add.s64 	%rd17, %rd8, %rd16;
	ld.global.f32 	%f7, [%rd17+-12];
	ld.global.f32 	%f8, [%rd17+-8];
	ld.global.f32 	%f9, [%rd17+-4];
	mul.wide.u32 	%rd18, %r17, 12;
	add.s64 	%rd19, %rd8, %rd18;
	ld.global.f32 	%f10, [%rd19+-12];
	ld.global.f32 	%f11, [%rd19+-8];
	ld.global.f32 	%f12, [%rd19+-4];
	mul.wide.u32 	%rd20, %r18, 12;
	add.s64 	%rd21, %rd8, %rd20;
	ld.global.f32 	%f13, [%rd21+-12];
	ld.global.f32 	%f14, [%rd21+-8];
	ld.global.f32 	%f15, [%rd21+-4];
	mul.wide.u32 	%rd22, %r19, 12;
	add.s64 	%rd23, %rd8, %rd22;
	ld.global.f32 	%f16, [%rd23+-12];
	ld.global.f32 	%f17, [%rd23+-8];
	ld.global.f32 	%f18, [%rd23+-4];
	mul.wide.u32 	%rd24, %r20, 12;
	add.s64 	%rd25, %rd8, %rd24;
	ld.global.f32 	%f19, [%rd25+-12];
	ld.global.f32 	%f20, [%rd25+-8];
	ld.global.f32 	%f21, [%rd25+-4];
	mul.wide.u32 	%rd26, %r21, 12;
	add.s64 	%rd27, %rd8, %rd26;
	ld.global.f32 	%f22, [%rd27+-12];
	ld.global.f32 	%f23, [%rd27+-8];
	ld.global.f32 	%f24, [%rd27+-4];
	mov.b32 	%r39, 0;
	ld.const.f64 	%fd161, [c];
$L__BB1_2:
	mul.lo.s32 	%r23, %r39, 24;
	mul.wide.u32 	%rd28, %r23, 8;
	mov.u64 	%rd29, L;
	add.s64 	%rd30, %rd29, %rd28;
	ld.const.f64 	%fd7, [%rd30];
	cvt.rn.f32.f64 	%f25, %fd7;
	ld.const.f64 	%fd8, [%rd30+8];
	cvt.rn.f32.f64 	%f26, %fd8;
	ld.const.f64 	%fd9, [%rd30+16];
	cvt.rn.f32.f64 	%f27, %fd9;
	fma.rn.f32 	%f28, %f1, %f25, 0f00000000;
	fma.rn.f32 	%f29, %f2, %f25, 0f00000000;
	fma.rn.f32 	%f30, %f3, %f25, 0f00000000;
	fma.rn.f32 	%f31, %f1, %f26, 0f00000000;
	fma.rn.f32 	%f32, %f2, %f26, 0f00000000;
	fma.rn.f32 	%f33, %f3, %f26, 0f00000000;
	fma.rn.f32 	%f34, %f1, %f27, 0f00000000;
	fma.rn.f32 	%f35, %f2, %f27, 0f00000000;
	fma.rn.f32 	%f36, %f3, %f27, 0f00000000;
	ld.const.f64 	%fd10, [%rd30+24];
	cvt.rn.f32.f64 	%f37, %fd10;
	ld.const.f64 	%fd11, [%rd30+32];
	cvt.rn.f32.f64 	%f38, %fd11;
	ld.const.f64 	%fd12, [%rd30+40];
	cvt.rn.f32.f64 	%f39, %fd12;
	fma.rn.f32 	%f40, %f4, %f37, %f28;
	fma.rn.f32 	%f41, %f5, %f37, %f29;
	fma.rn.f32 	%f42, %f6, %f37, %f30;
	fma.rn.f32 	%f43, %f4, %f38, %f31;
	fma.rn.f32 	%f44, %f5, %f38, %f32;
	fma.rn.f32 	%f45, %f6, %f38, %f33;
	fma.rn.f32 	%f46, %f4, %f39, %f34;
	fma.rn.f32 	%f47, %f5, %f39, %f35;
	fma.rn.f32 	%f48, %f6, %f39, %f36;
	ld.const.f64 	%fd13, [%rd30+48];
	cvt.rn.f32.f64 	%f49, %fd13;
	ld.const.f64 	%fd14, [%rd30+56];
	cvt.rn.f32.f64 	%f50, %fd14;
	ld.const.f64 	%fd15, [%rd30+64];
	cvt.rn.f32.f64 	%f51, %fd15;
	fma.rn.f32 	%f52, %f7, %f49, %f40;
	fma.rn.f32 	%f53, %f8, %f49, %f41;
	fma.rn.f32 	%f54, %f9, %f49, %f42;
	fma.rn.f32 	%f55, %f7, %f50, %f43;
	fma.rn.f32 	%f56, %f8, %f50, %f44;
	fma.rn.f32 	%f57, %f9, %f50, %f45;
	fma.rn.f32 	%f58, %f7, %f51, %f46;
	fma.rn.f32 	%f59, %f8, %f51, %f47;
	fma.rn.f32 	%f60, %f9, %f51, %f48;
	ld.const.f64 	%fd16, [%rd30+72];
	cvt.rn.f32.f64 	%f61, %fd16;
	ld.const.f64 	%fd17, [%rd30+80];
	cvt.rn.f32.f64 	%f62, %fd17;
	ld.const.f64 	%fd18, [%rd30+88];
	cvt.rn.f32.f64 	%f63, %fd18;
	fma.rn.f32 	%f64, %f10, %f61, %f52;
	fma.rn.f32 	%f65, %f11, %f61, %f53;
	fma.rn.f32 	%f66, %f12, %f61, %f54;
	fma.rn.f32 	%f67, %f10, %f62, %f55;
	fma.rn.f32 	%f68, %f11, %f62, %f56;
	fma.rn.f32 	%f69, %f12, %f62, %f57;
	fma.rn.f32 	%f70, %f10, %f63, %f58;
	fma.rn.f32 	%f71, %f11, %f63, %f59;
	fma.rn.f32 	%f72, %f12, %f63, %f60;
	ld.const.f64 	%fd19, [%rd30+96];
	cvt.rn.f32.f64 	%f73, %fd19;
	ld.const.f64 	%fd20, [%rd30+104];
	cvt.rn.f32.f64 	%f74, %fd20;
	ld.const.f64 	%fd21, [%rd30+112];
	cvt.rn.f32.f64 	%f75, %fd21;
	fma.rn.f32 	%f76, %f13, %f73, %f64;
	fma.rn.f32 	%f77, %f14, %f73, %f65;
	fma.rn.f32 	%f78, %f15, %f73, %f66;
	fma.rn.f32 	%f79, %f13, %f74, %f67;
	fma.rn.f32 	%f80, %f14, %f74, %f68;
	fma.rn.f32 	%f81, %f15, %f74, %f69;
	fma.rn.f32 	%f82, %f13, %f75, %f70;
	fma.rn.f32 	%f83, %f14, %f75, %f71;
	fma.rn.f32 	%f84, %f15, %f75, %f72;
	ld.const.f64 	%fd22, [%rd30+120];
	cvt.rn.f32.f64 	%f85, %fd22;
	ld.const.f64 	%fd23, [%rd30+128];
	cvt.rn.f32.f64 	%f86, %fd23;
	ld.const.f64 	%fd24, [%rd30+136];
	cvt.rn.f32.f64 	%f87, %fd24;
	fma.rn.f32 	%f88, %f16, %f85, %f76;
	fma.rn.f32 	%f89, %f17, %f85, %f77;
	fma.rn.f32 	%f90, %f18, %f85, %f78;
	fma.rn.f32 	%f91, %f16, %f86, %f79;
	fma.rn.f32 	%f92, %f17, %f86, %f80;
	fma.rn.f32 	%f93, %f18, %f86, %f81;
	fma.rn.f32 	%f94, %f16, %f87, %f82;
	fma.rn.f32 	%f95, %f17, %f87, %f83;
	fma.rn.f32 	%f96, %f18, %f87, %f84;
	ld.const.f64 	%fd25, [%rd30+144];
	cvt.rn.f32.f64 	%f97, %fd25;
	ld.const.f64 	%fd26, [%rd30+152];
	cvt.rn.f32.f64 	%f98, %fd26;
	ld.const.f64 	%fd27, [%rd30+160];
	cvt.rn.f32.f64 	%f99, %fd27;
	fma.rn.f32 	%f100, %f19, %f97, %f88;
	fma.rn.f32 	%f101, %f20, %f97, %f89;
	fma.rn.f32 	%f102, %f21, %f97, %f90;
	fma.rn.f32 	%f103, %f19, %f98, %f91;
	fma.rn.f32 	%f104, %f20, %f98, %f92;
	fma.rn.f32 	%f105, %f21, %f98, %f93;
	fma.rn.f32 	%f106, %f19, %f99, %f94;
	fma.rn.f32 	%f107, %f20, %f99, %f95;
	fma.rn.f32 	%f108, %f21, %f99, %f96;
	ld.const.f64 	%fd28, [%rd30+168];
	cvt.rn.f32.f64 	%f109, %fd28;
	ld.const.f64 	%fd29, [%rd30+176];
	cvt.rn.f32.f64 	%f110, %fd29;
	ld.const.f64 	%fd30, [%rd30+184];
	cvt.rn.f32.f64 	%f111, %fd30;
	fma.rn.f32 	%f112, %f22, %f109, %f100;
	fma.rn.f32 	%f113, %f23, %f109, %f101;
	fma.rn.f32 	%f114, %f24, %f109, %f102;
	fma.rn.f32 	%f115, %f22, %f110, %f103;
	fma.rn.f32 	%f116, %f23, %f110, %f104;
	fma.rn.f32 	%f117, %f24, %f110, %f105;
	fma.rn.f32 	%f118, %f22, %f111, %f106;
	fma.rn.f32 	%f119, %f23, %f111, %f107;
	fma.rn.f32 	%f120, %f24, %f111, %f108;
	mul.f32 	%f121, %f116, %f112;
	mul.f32 	%f122, %f120, %f121;
	mul.f32 	%f123, %f117, %f113;
	fma.rn.f32 	%f124, %f123, %f118, %f122;
	mul.f32 	%f125, %f114, %f115;
	fma.rn.f32 	%f126, %f119, %f125, %f124;
	mul.f32 	%f127, %f114, %f116;
	mul.f32 	%f128, %f127, %f118;
	sub.f32 	%f129, %f126, %f128;
	mul.f32 	%f130, %f113, %f115;
	mul.f32 	%f131, %f120, %f130;
	sub.f32 	%f132, %f129, %f131;
	mul.f32 	%f133, %f117, %f112;
	mul.f32 	%f134, %f119, %f133;
	sub.f32 	%f135, %f132, %f134;
	rcp.rn.f32 	%f136, %f135;
	mul.f32 	%f137, %f120, %f116;
	mul.f32 	%f138, %f117, %f119;
	sub.f32 	%f139, %f137, %f138;
	mul.f32 	%f140, %f139, %f136;
	mul.f32 	%f141, %f117, %f118;
	mul.f32 	%f142, %f120, %f115;
	sub.f32 	%f143, %f141, %f142;
	mul.f32 	%f144, %f143, %f136;
	mul.f32 	%f145, %f119, %f115;
	mul.f32 	%f146, %f116, %f118;
	sub.f32 	%f147, %f145, %f146;
	mul.f32 	%f148, %f147, %f136;
	mul.f32 	%f149, %f114, %f119;
	mul.f32 	%f150, %f120, %f113;
	sub.f32 	%f151, %f149, %f150;
	mul.f32 	%f152, %f151, %f136;
	mul.f32 	%f153, %f120, %f112;
	mul.f32 	%f154, %f114, %f118;
	sub.f32 	%f155, %f153, %f154;
	mul.f32 	%f156, %f155, %f136;
	mul.f32 	%f157, %f113, %f118;
	mul.f32 	%f158, %f119, %f112;
	sub.f32 	%f159, %f157, %f158;
	mul.f32 	%f160, %f159, %f136;
	sub.f32 	%f161, %f123, %f127;
	mul.f32 	%f162, %f161, %f136;
	sub.f32 	%f163, %f125, %f133;
	mul.f32 	%f164, %f163, %f136;
	sub.f32 	%f165, %f121, %f130;
	mul.f32 	%f166, %f165, %f136;
	cvt.f64.f32 	%fd31, %f140;
	fma.rn.f64 	%fd32, %fd7, %fd31, 0d0000000000000000;
	cvt.rn.f32.f64 	%f167, %fd32;
	cvt.f64.f32 	%fd33, %f152;
	cvt.f64.f32 	%fd34, %f167;
	fma.rn.f64 	%fd35, %fd8, %fd33, %fd34;
	cvt.rn.f32.f64 	%f168, %fd35;
	cvt.f64.f32 	%fd36, %f162;
	cvt.f64.f32 	%fd37, %f168;
	fma.rn.f64 	%fd38, %fd9, %fd36, %fd37;
	cvt.rn.f32.f64 	%f169, %fd38;
	cvt.f64.f32 	%fd39, %f144;
	fma.rn.f64 	%fd40, %fd7, %fd39, 0d0000000000000000;
	cvt.rn.f32.f64 	%f170, %fd40;
	cvt.f64.f32 	%fd41, %f156;
	cvt.f64.f32 	%fd42, %f170;
	fma.rn.f64 	%fd43, %fd8, %fd41, %fd42;
	cvt.rn.f32.f64 	%f171, %fd43;
	cvt.f64.f32 	%fd44, %f164;
	cvt.f64.f32 	%fd45, %f171;
	fma.rn.f64 	%fd46, %fd9, %fd44, %fd45;
	cvt.rn.f32.f64 	%f172, %fd46;
	cvt.f64.f32 	%fd47, %f148;
	fma.rn.f64 	%fd48, %fd7, %fd47, 0d0000000000000000;
	cvt.rn.f32.f64 	%f173, %fd48;
	cvt.f64.f32 	%fd49, %f160;
	cvt.f64.f32 	%fd50, %f173;
	fma.rn.f64 	%fd51, %fd8, %fd49, %fd50;
	cvt.rn.f32.f64 	%f174, %fd51;
	cvt.f64.f32 	%fd52, %f166;
	cvt.f64.f32 	%fd53, %f174;
	fma.rn.f64 	%fd54, %fd9, %fd52, %fd53;
	cvt.rn.f32.f64 	%f175, %fd54;
	fma.rn.f64 	%fd55, %fd10, %fd31, 0d0000000000000000;
	cvt.rn.f32.f64 	%f176, %fd55;
	cvt.f64.f32 	%fd56, %f176;
	fma.rn.f64 	%fd57, %fd11, %fd33, %fd56;
	cvt.rn.f32.f64 	%f177, %fd57;
	cvt.f64.f32 	%fd58, %f177;
	fma.rn.f64 	%fd59, %fd12, %fd36, %fd58;
	cvt.rn.f32.f64 	%f178, %fd59;
	st.local.v4.f32 	[%rd1], {%f169, %f172, %f175, %f178};
	fma.rn.f64 	%fd60, %fd10, %fd39, 0d0000000000000000;
	cvt.rn.f32.f64 	%f179, %fd60;
	cvt.f64.f32 	%fd61, %f179;
	fma.rn.f64 	%fd62, %fd11, %fd41, %fd61;
	cvt.rn.f32.f64 	%f180, %fd62;
	cvt.f64.f32 	%fd63, %f180;
	fma.rn.f64 	%fd64, %fd12, %fd44, %fd63;
	cvt.rn.f32.f64 	%f181, %fd64;
	fma.rn.f64 	%fd65, %fd10, %fd47, 0d0000000000000000;
	cvt.rn.f32.f64 	%f182, %fd65;
	cvt.f64.f32 	%fd66, %f182;
	fma.rn.f64 	%fd67, %fd11, %fd49, %fd66;
	cvt.rn.f32.f64 	%f183, %fd67;
	cvt.f64.f32 	%fd68, %f183;
	fma.rn.f64 	%fd69, %fd12, %fd52, %fd68;
	cvt.rn.f32.f64 	%f184, %fd69;
	fma.rn.f64 	%fd70, %fd13, %fd31, 0d0000000000000000;
	cvt.rn.f32.f64 	%f185, %fd70;
	cvt.f64.f32 	%fd71, %f185;
	fma.rn.f64 	%fd72, %fd14, %fd33, %fd71;
	cvt.rn.f32.f64 	%f186, %fd72;
	cvt.f64.f32 	%fd73, %f186;
	fma.rn.f64 	%fd74, %fd15, %fd36, %fd73;
	cvt.rn.f32.f64 	%f187, %fd74;
	fma.rn.f64 	%fd75, %fd13, %fd39, 0d0000000000000000;
	cvt.rn.f32.f64 	%f188, %fd75;
	cvt.f64.f32 	%fd76, %f188;
	fma.rn.f64 	%fd77, %fd14, %fd41, %fd76;
	cvt.rn.f32.f64 	%f189, %fd77;
	cvt.f64.f32 	%fd78, %f189;
	fma.rn.f64 	%fd79, %fd15, %fd44, %fd78;
	cvt.rn.f32.f64 	%f190, %fd79;
	st.local.v4.f32 	[%rd1+16], {%f181, %f184, %f187, %f190};
	fma.rn.f64 	%fd80, %fd13, %fd47, 0d0000000000000000;
	cvt.rn.f32.f64 	%f191, %fd80;
	cvt.f64.f32 	%fd81, %f191;
	fma.rn.f64 	%fd82, %fd14, %fd49, %fd81;
	cvt.rn.f32.f64 	%f192, %fd82;
	cvt.f64.f32 	%fd83, %f192;
	fma.rn.f64 	%fd84, %fd15, %fd52, %fd83;
	cvt.rn.f32.f64 	%f193, %fd84;
	fma.rn.f64 	%fd85, %fd16, %fd31, 0d0000000000000000;
	cvt.rn.f32.f64 	%f194, %fd85;
	cvt.f64.f32 	%fd86, %f194;
	fma.rn.f64 	%fd87, %fd17, %fd33, %fd86;
	cvt.rn.f32.f64 	%f195, %fd87;
	cvt.f64.f32 	%fd88, %f195;
	fma.rn.f64 	%fd89, %fd18, %fd36, %fd88;
	cvt.rn.f32.f64 	%f196, %fd89;
	fma.rn.f64 	%fd90, %fd16, %fd39, 0d0000000000000000;
	cvt.rn.f32.f64 	%f197, %fd90;
	cvt.f64.f32 	%fd91, %f197;
	fma.rn.f64 	%fd92, %fd17, %fd41, %fd91;
	cvt.rn.f32.f64 	%f198, %fd92;
	cvt.f64.f32 	%fd93, %f198;
	fma.rn.f64 	%fd94, %fd18, %fd44, %fd93;
	cvt.rn.f32.f64 	%f199, %fd94;
	fma.rn.f64 	%fd95, %fd16, %fd47, 0d0000000000000000;
	cvt.rn.f32.f64 	%f200, %fd95;
	cvt.f64.f32 	%fd96, %f200;
	fma.rn.f64 	%fd97, %fd17, %fd49, %fd96;
	cvt.rn.f32.f64 	%f201, %fd97;
	cvt.f64.f32 	%fd98, %f201;
	fma.rn.f64 	%fd99, %fd18, %fd52, %fd98;
	cvt.rn.f32.f64 	%f202, %fd99;
	st.local.v4.f32 	[%rd1+32], {%f193, %f196, %f199, %f202};
	fma.rn.f64 	%fd100, %fd19, %fd31, 0d0000000000000000;
	cvt.rn.f32.f64 	%f203, %fd100;
	cvt.f64.f32 	%fd101, %f203;
	fma.rn.f64 	%fd102, %fd20, %fd33, %fd101;
	cvt.rn.f32.f64 	%f204, %fd102;
	cvt.f64.f32 	%fd103, %f204;
	fma.rn.f64 	%fd104, %fd21, %fd36, %fd103;
	cvt.rn.f32.f64 	%f205, %fd104;
	fma.rn.f64 	%fd105, %fd19, %fd39, 0d0000000000000000;
	cvt.rn.f32.f64 	%f206, %fd105;
	cvt.f64.f32 	%fd106, %f206;
	fma.rn.f64 	%fd107, %fd20, %fd41, %fd106;
	cvt.rn.f32.f64 	%f207, %fd107;
	cvt.f64.f32 	%fd108, %f207;
	fma.rn.f64 	%fd109, %fd21, %fd44, %fd108;
	cvt.rn.f32.f64 	%f208, %fd109;
	fma.rn.f64 	%fd110, %fd19, %fd47, 0d0000000000000000;
	cvt.rn.f32.f64 	%f209, %fd110;
	cvt.f64.f32 	%fd111, %f209;
	fma.rn.f64 	%fd112, %fd20, %fd49, %fd111;
	cvt.rn.f32.f64 	%f210, %fd112;
	cvt.f64.f32 	%fd113, %f210;
	fma.rn.f64 	%fd114, %fd21, %fd52, %fd113;
	cvt.rn.f32.f64 	%f211, %fd114;
	fma.rn.f64 	%fd115, %fd22, %fd31, 0d0000000000000000;
	cvt.rn.f32.f64 	%f212, %fd115;
	cvt.f64.f32 	%fd116, %f212;
	fma.rn.f64 	%fd117, %fd23, %fd33, %fd116;
	cvt.rn.f32.f64 	%f213, %fd117;
	cvt.f64.f32 	%fd118, %f213;
	fma.rn.f64 	%fd119, %fd24, %fd36, %fd118;
	cvt.rn.f32.f64 	%f214, %fd119;
	st.local.v4.f32 	[%rd1+48], {%f205, %f208, %f211, %f214};
	fma.rn.f64 	%fd120, %fd22, %fd39, 0d0000000000000000;
	cvt.rn.f32.f64 	%f215, %fd120;
	cvt.f64.f32 	%fd121, %f215;
	fma.rn.f64 	%fd122, %fd23, %fd41, %fd121;
	cvt.rn.f32.f64 	%f216, %fd122;
	cvt.f64.f32 	%fd123, %f216;
	fma.rn.f64 	%fd124, %fd24, %fd44, %fd123;
	cvt.rn.f32.f64 	%f217, %fd124;
	fma.rn.f64 	%fd125, %fd22, %fd47, 0d0000000000000000;
	cvt.rn.f32.f64 	%f218, %fd125;
	cvt.f64.f32 	%fd126, %f218;
	fma.rn.f64 	%fd127, %fd23, %fd49, %fd126;
	cvt.rn.f32.f64 	%f219, %fd127;
	cvt.f64.f32 	%fd128, %f219;
	fma.rn.f64 	%fd129, %fd24, %fd52, %fd128;
	cvt.rn.f32.f64 	%f220, %fd129;
	fma.rn.f64 	%fd130, %fd25, %fd31, 0d0000000000000000;
	cvt.rn.f32.f64 	%f221, %fd130;
	cvt.f64.f32 	%fd131, %f221;
	fma.rn.f64 	%fd132, %fd26, %fd33, %fd131;
	cvt.rn.f32.f64 	%f222, %fd132;
	cvt.f64.f32 	%fd133, %f222;
	fma.rn.f64 	%fd134, %fd27, %fd36, %fd133;
	cvt.rn.f32.f64 	%f223, %fd134;
	fma.rn.f64 	%fd135, %fd25, %fd39, 0d0000000000000000;
	cvt.rn.f32.f64 	%f224, %fd135;
	cvt.f64.f32 	%fd136, %f224;
	fma.rn.f64 	%fd137, %fd26, %fd41, %fd136;
	cvt.rn.f32.f64 	%f225, %fd137;
	cvt.f64.f32 	%fd138, %f225;
	fma.rn.f64 	%fd139, %fd27, %fd44, %fd138;
	cvt.rn.f32.f64 	%f226, %fd139;
	st.local.v4.f32 	[%rd1+64], {%f217, %f220, %f223, %f226};
	fma.rn.f64 	%fd140, %fd25, %fd47, 0d0000000000000000;
	cvt.rn.f32.f64 	%f227, %fd140;
	cvt.f64.f32 	%fd141, %f227;
	fma.rn.f64 	%fd142, %fd26, %fd49, %fd141;
	cvt.rn.f32.f64 	%f228, %fd142;
	cvt.f64.f32 	%fd143, %f228;
	fma.rn.f64 	%fd144, %fd27, %fd52, %fd143;
	cvt.rn.f32.f64 	%f229, %fd144;
	fma.rn.f64 	%fd145, %fd28, %fd31, 0d0000000000000000;
	cvt.rn.f32.f64 	%f230, %fd145;
	cvt.f64.f32 	%fd146, %f230;
	fma.rn.f64 	%fd147, %fd29, %fd33, %fd146;
	cvt.rn.f32.f64 	%f231, %fd147;
	cvt.f64.f32 	%fd148, %f231;
	fma.rn.f64 	%fd149, %fd30, %fd36, %fd148;
	cvt.rn.f32.f64 	%f232, %fd149;
	fma.rn.f64 	%fd150, %fd28, %fd39, 0d0000000000000000;
	cvt.rn.f32.f64 	%f233, %fd150;
	cvt.f64.f32 	%fd151, %f233;
	fma.rn.f64 	%fd152, %fd29, %fd41, %fd151;
	cvt.rn.f32.f64 	%f234, %fd152;
	cvt.f64.f32 	%fd153, %f234;
	fma.rn.f64 	%fd154, %fd30, %fd44, %fd153;
	cvt.rn.f32.f64 	%f235, %fd154;
	fma.rn.f64 	%fd155, %fd28, %fd47, 0d0000000000000000;
	cvt.rn.f32.f64 	%f236, %fd155;
	cvt.f64.f32 	%fd156, %f236;
	fma.rn.f64 	%fd157, %fd29, %fd49, %fd156;
	cvt.rn.f32.f64 	%f237, %fd157;
	cvt.f64.f32 	%fd158, %f237;
	fma.rn.f64 	%fd159, %fd30, %fd52, %fd158;
	cvt.rn.f32.f64 	%f238, %fd159;
	st.local.v4.f32 	[%rd1+80], {%f229, %f232, %f235, %f238};
	cvt.f64.f32 	%fd160, %f135;
	mul.f64 	%fd1, %fd161, %fd160;
	mov.b32 	%r40, 0;
	mov.u32 	%r41, %r40;
$L__BB1_3:
	mov.u32 	%r4, %r41;
	ld.param.u64 	%rd48, [_Z10Hex8scalarIfjEvPKT0_PKT_PS3__param_2];
	mul.lo.s32 	%r24, %r4, 3;
	mov.u32 	%r27, %tid.x;
	mad.lo.s32 	%r28, %r9, %r10, %r27;
	mad.lo.s32 	%r29, %r28, 36, %r40;
	mul.wide.u32 	%rd31, %r24, 4;
	add.s64 	%rd2, %rd1, %rd31;
	add.s32 	%r5, %r29, %r4;
	cvta.to.global.u64 	%rd3, %rd48;
	mul.wide.u32 	%rd32, %r5, 4;
	add.s64 	%rd33, %rd3, %rd32;
	ld.global.f32 	%f239, [%rd33];
	ld.local.f32 	%f240, [%rd2];
	cvt.f64.f32 	%fd162, %f240;
	mul.f64 	%fd2, %fd1, %fd162;
	cvt.f64.f32 	%fd163, %f239;
	fma.rn.f64 	%fd164, %fd2, %fd162, %fd163;
	cvt.rn.f32.f64 	%f241, %fd164;
	ld.local.f32 	%f242, [%rd2+4];
	cvt.f64.f32 	%fd165, %f242;
	mul.f64 	%fd3, %fd1, %fd165;
	cvt.f64.f32 	%fd166, %f241;
	fma.rn.f64 	%fd167, %fd3, %fd165, %fd166;
	cvt.rn.f32.f64 	%f243, %fd167;
	ld.local.f32 	%f244, [%rd2+8];
	cvt.f64.f32 	%fd168, %f244;
	mul.f64 	%fd4, %fd1, %fd168;
	cvt.f64.f32 	%fd169, %f243;
	fma.rn.f64 	%fd170, %fd4, %fd168, %fd169;
	cvt.rn.f32.f64 	%f245, %fd170;
	st.global.f32 	[%rd33], %f245;
	add.s32 	%r41, %r4, 1;
	setp.eq.s32 	%p2, %r41, 8;
	@%p2 bra 	$L__BB1_11;
	add.s32 	%r30, %r5, 1;
	mul.wide.u32 	%rd34, %r30, 4;
	add.s64 	%rd35, %rd3, %rd34;
	ld.global.f32 	%f246, [%rd35];
	ld.local.f32 	%f247, [%rd2+12];
	cvt.f64.f32 	%fd171, %f247;
	cvt.f64.f32 	%fd172, %f246;
	fma.rn.f64 	%fd173, %fd2, %fd171, %fd172;
	cvt.rn.f32.f64 	%f248, %fd173;
	ld.local.f32 	%f249, [%rd2+16];
	cvt.f64.f32 	%fd174, %f249;
	cvt.f64.f32 	%fd175, %f248;
	fma.rn.f64 	%fd176, %fd3, %fd174, %fd175;
	cvt.rn.f32.f64 	%f250, %fd176;
	ld.local.f32 	%f251, [%rd2+20];
	cvt.f64.f32 	%fd177, %f251;
	cvt.f64.f32 	%fd178, %f250;
	fma.rn.f64 	%fd179, %fd4, %fd177, %fd178;
	cvt.rn.f32.f64 	%f252, %fd179;
	st.global.f32 	[%rd35], %f252;
	setp.eq.s32 	%p3, %r4, 6;
	@%p3 bra 	$L__BB1_11;
	add.s32 	%r31, %r5, 2;
	mul.wide.u32 	%rd36, %r31, 4;
	add.s64 	%rd37, %rd3, %rd36;
	ld.global.f32 	%f253, [%rd37];
	ld.local.f32 	%f254, [%rd2+24];
	cvt.f64.f32 	%fd180, %f254;
	cvt.f64.f32 	%fd181, %f253;
	fma.rn.f64 	%fd182, %fd2, %fd180, %fd181;
	cvt.rn.f32.f64 	%f255, %fd182;
	ld.local.f32 	%f256, [%rd2+28];
	cvt.f64.f32 	%fd183, %f256;
	cvt.f64.f32 	%fd184, %f255;
	fma.rn.f64 	%fd185, %fd3, %fd183, %fd184;
	cvt.rn.f32.f64 	%f257, %fd185;
	ld.local.f32 	%f258, [%rd2+32];
	cvt.f64.f32 	%fd186, %f258;
	cvt.f64.f32 	%fd187, %f257;
	fma.rn.f64 	%fd188, %fd4, %fd186, %fd187;
	cvt.rn.f32.f64 	%f259, %fd188;
	st.global.f32 	[%rd37], %f259;
	setp.eq.s32 	%p4, %r4, 5;
	@%p4 bra 	$L__BB1_11;
	add.s32 	%r32, %r5, 3;
	mul.wide.u32 	%rd38, %r32, 4;
	add.s64 	%rd39, %rd3, %rd38;
	ld.global.f32 	%f260, [%rd39];
	ld.local.f32 	%f261, [%rd2+36];
	cvt.f64.f32 	%fd189, %f261;
	cvt.f64.f32 	%fd190, %f260;
	fma.rn.f64 	%fd191, %fd2, %fd189, %fd190;
	cvt.rn.f32.f64 	%f262, %fd191;
	ld.local.f32 	%f263, [%rd2+40];
	cvt.f64.f32 	%fd192, %f263;
	cvt.f64.f32 	%fd193, %f262;
	fma.rn.f64 	%fd194, %fd3, %fd192, %fd193;
	cvt.rn.f32.f64 	%f264, %fd194;
	ld.local.f32 	%f265, [%rd2+44];
	cvt.f64.f32 	%fd195, %f265;
	cvt.f64.f32 	%fd196, %f264;
	fma.rn.f64 	%fd197, %fd4, %fd195, %fd196;
	cvt.rn.f32.f64 	%f266, %fd197;
	st.global.f32 	[%rd39], %f266;
	setp.eq.s32 	%p5, %r4, 4;
	@%p5 bra 	$L__BB1_11;
	add.s32 	%r33, %r5, 4;
	mul.wide.u32 	%rd40, %r33, 4;
	add.s64 	%rd41, %rd3, %rd40;
	ld.global.f32 	%f267, [%rd41];
	ld.local.f32 	%f268, [%rd2+48];
	cvt.f64.f32 	%fd198, %f268;
	cvt.f64.f32 	%fd199, %f267;
	fma.rn.f64 	%fd200, %fd2, %fd198, %fd199;
	cvt.rn.f32.f64 	%f269, %fd200;
	ld.local.f32 	%f270, [%rd2+52];
	cvt.f64.f32 	%fd201, %f270;
	cvt.f64.f32 	%fd202, %f269;
	fma.rn.f64 	%fd203, %fd3, %fd201, %fd202;
	cvt.rn.f32.f64 	%f271, %fd203;
	ld.local.f32 	%f272, [%rd2+56];
	cvt.f64.f32 	%fd204, %f272;
	cvt.f64.f32 	%fd205, %f271;
	fma.rn.f64 	%fd206, %fd4, %fd204, %fd205;
	cvt.rn.f32.f64 	%f273, %fd206;
	st.global.f32 	[%rd41], %f273;
	setp.eq.s32 	%p6, %r4, 3;
	@%p6 bra 	$L__BB1_11;
	add.s32 	%r34, %r5, 5;
	mul.wide.u32 	%rd42, %r34, 4;
	add.s64 	%rd43, %rd3, %rd42;
	ld.global.f32 	%f274, [%rd43];
	ld.local.f32 	%f275, [%rd2+60];
	cvt.f64.f32 	%fd207, %f275;
	cvt.f64.f32 	%fd208, %f274;
	fma.rn.f64 	%fd209, %fd2, %fd207, %fd208;
	cvt.rn.f32.f64 	%f276, %fd209;
	ld.local.f32 	%f277, [%rd2+64];
	cvt.f64.f32 	%fd210, %f277;
	cvt.f64.f32 	%fd211, %f276;
	fma.rn.f64 	%fd212, %fd3, %fd210, %fd211;
	cvt.rn.f32.f64 	%f278, %fd212;
	ld.local.f32 	%f279, [%rd2+68];
	cvt.f64.f32 	%fd213, %f279;
	cvt.f64.f32 	%fd214, %f278;
	fma.rn.f64 	%fd215, %fd4, %fd213, %fd214;
	cvt.rn.f32.f64 	%f280, %fd215;
	st.global.f32 	[%rd43], %f280;
	setp.eq.s32 	%p7, %r4, 2;
	@%p7 bra 	$L__BB1_11;
	add.s32 	%r35, %r5, 6;
	mul.wide.u32 	%rd44, %r35, 4;
	add.s64 	%rd45, %rd3, %rd44;
	ld.global.f32 	%f281, [%rd45];
	ld.local.f32 	%f282, [%rd2+72];
	cvt.f64.f32 	%fd216, %f282;
	cvt.f64.f32 	%fd217, %f281;
	fma.rn.f64 	%fd218, %fd2, %fd216, %fd217;
	cvt.rn.f32.f64 	%f283, %fd218;
	ld.local.f32 	%f284, [%rd2+76];
	cvt.f64.f32 	%fd219, %f284;
	cvt.f64.f32 	%fd220, %f283;
	fma.rn.f64 	%fd221, %fd3, %fd219, %fd220;
	cvt.rn.f32.f64 	%f285, %fd221;
	ld.local.f32 	%f286, [%rd2+80];
	cvt.f64.f32 	%fd222, %f286;
	cvt.f64.f32 	%fd223, %f285;
	fma.rn.f64 	%fd224, %fd4, %fd222, %fd223;
	cvt.rn.f32.f64 	%f287, %fd224;
	st.global.f32 	[%rd45], %f287;
	setp.eq.s32 	%p8, %r4, 1;
	@%p8 bra 	$L__BB1_11;
	add.s32 	%r36, %r5, 7;
	mul.wide.u32 	%rd46, %r36, 4;
	add.s64 	%rd47, %rd3, %rd46;
	ld.global.f32 	%f288, [%rd47];
	ld.local.f32 	%f289, [%rd2+84];
	cvt.f64.f32 	%fd225, %f289;
	cvt.f64.f32 	%fd226, %f288;
	fma.rn.f64 	%fd227, %fd2, %fd225, %fd226;
	cvt.rn.f32.f64 	%f290, %fd227;
	ld.local.f32 	%f291, [%rd2+88];
	cvt.f64.f32 	%fd228, %f291;
	cvt.f64.f32 	%fd229, %f290;
	fma.rn.f64 	%fd230, %fd3, %fd228, %fd229;
	cvt.rn.f32.f64 	%f292, %fd230;
	ld.local.f32 	%f293, [%rd2+92];
	cvt.f64.f32 	%fd231, %f293;
	cvt.f64.f32 	%fd232, %f292;
	fma.rn.f64 	%fd233, %fd4, %fd231, %fd232;
	cvt.rn.f32.f64 	%f294, %fd233;
	st.global.f32 	[%rd47], %f294;
$L__BB1_11:
	setp.ne.s32 	%p9, %r41, 8;
	not.b32 	%r37, %r4;
	add.s32 	%r38, %r40, %r37;
	add.s32 	%r40, %r38, 8;
	@%p9 bra 	$L__BB1_3;
	add.s32 	%r39, %r39, 1;
	setp.ne.s32 	%p10, %r39, 8;
	@%p10 bra 	$L__BB1_2;
$L__BB1_13:
	ret;

}
	// .globl	_Z10Hex8scalarIdiEvPKT0_PKT_PS3_
.visible .entry _Z10Hex8scalarIdiEvPKT0_PKT_PS3_(
	.param .u64 .ptr .align 1 _Z10Hex8scalarIdiEvPKT0_PKT_PS3__param_0,
	.param .u64 .ptr .align 1 _Z10Hex8scalarIdiEvPKT0_PKT_PS3__param_1,
	.param .u64 .ptr .align 1 _Z10Hex8scalarIdiEvPKT0_PKT_PS3__param_2
)
{
	.reg .pred 	%p<3>;
	.reg .b32 	%r<31>;
	.reg .b64 	%rd<51>;
	.reg .b64 	%fd<483>;

	mov.u32 	%r3, %ntid.x;
	mov.u32 	%r4, %ctaid.x;
	mov.u32 	%r5, %tid.x;
	mad.lo.s32 	%r6, %r3, %r4, %r5;
	cvt.rn.f64.s32 	%fd133, %r6;
	ld.const.f64 	%fd134, [nel];
	setp.leu.f64 	%p1, %fd134, %fd133;
	@%p1 bra 	$L__BB2_4;
	ld.param.u64 	%rd49, [_Z10Hex8scalarIdiEvPKT0_PKT_PS3__param_2];
	ld.param.u64 	%rd48, [_Z10Hex8scalarIdiEvPKT0_PKT_PS3__param_1];
	ld.param.u64 	%rd47, [_Z10Hex8scalarIdiEvPKT0_PKT_PS3__param_0];
	cvta.to.global.u64 	%rd16, %rd49;
	cvta.to.global.u64 	%rd17, %rd48;
	cvta.to.global.u64 	%rd18, %rd47;
	mov.u32 	%r8, %ntid.x;
	mov.u32 	%r9, %ctaid.x;
	mov.u32 	%r10, %tid.x;
	mad.lo.s32 	%r11, %r8, %r9, %r10;
	shl.b32 	%r12, %r11, 3;
	mul.wide.u32 	%rd19, %r12, 4;
	add.s64 	%rd20, %rd18, %rd19;
	ld.global.u32 	%r13, [%rd20];
	ld.global.u32 	%r14, [%rd20+4];
	ld.global.u32 	%r15, [%rd20+8];
	ld.global.u32 	%r16, [%rd20+12];
	ld.global.u32 	%r17, [%rd20+16];
	ld.global.u32 	%r18, [%rd20+20];
	ld.global.u32 	%r19, [%rd20+24];
	ld.global.u32 	%r20, [%rd20+28];
	mul.wide.s32 	%rd21, %r13, 24;
	add.s64 	%rd22, %rd17, %rd21;
	ld.global.f64 	%fd1, [%rd22+-24];
	ld.global.f64 	%fd2, [%rd22+-16];
	ld.global.f64 	%fd3, [%rd22+-8];
	mul.wide.s32 	%rd23, %r14, 24;
	add.s64 	%rd24, %rd17, %rd23;
	ld.global.f64 	%fd4, [%rd24+-24];
	ld.global.f64 	%fd5, [%rd24+-16];
	ld.global.f64 	%fd6, [%rd24+-8];
	mul.wide.s32 	%rd25, %r15, 24;
	add.s64 	%rd26, %rd17, %rd25;
	ld.global.f64 	%fd7, [%rd26+-24];
	ld.global.f64 	%fd8, [%rd26+-16];
	ld.global.f64 	%fd9, [%rd26+-8];
	mul.wide.s32 	%rd27, %r16, 24;
	add.s64 	%rd28, %rd17, %rd27;
	ld.global.f64 	%fd10, [%rd28+-24];
	ld.global.f64 	%fd11, [%rd28+-16];
	ld.global.f64 	%fd12, [%rd28+-8];
	mul.wide.s32 	%rd29, %r17, 24;
	add.s64 	%rd30, %rd17, %rd29;
	ld.global.f64 	%fd13, [%rd30+-24];
	ld.global.f64 	%fd14, [%rd30+-16];
	ld.global.f64 	%fd15, [%rd30+-8];
	mul.wide.s32 	%rd31, %r18, 24;
	add.s64 	%rd32, %rd17, %rd31;
	ld.global.f64 	%fd16, [%rd32+-24];
	ld.global.f64 	%fd17, [%rd32+-16];
	ld.global.f64 	%fd18, [%rd32+-8];
	mul.wide.s32 	%rd33, %r19, 24;
	add.s64 	%rd34, %rd17, %rd33;
	ld.global.f64 	%fd19, [%rd34+-24];
	ld.global.f64 	%fd20, [%rd34+-16];
	ld.global.f64 	%fd21, [%rd34+-8];
	mul.wide.s32 	%rd35, %r20, 24;
	add.s64 	%rd36, %rd17, %rd35;
	ld.global.f64 	%fd22, [%rd36+-24];
	ld.global.f64 	%fd23, [%rd36+-16];
	ld.global.f64 	%fd24, [%rd36+-8];
	mul.lo.s32 	%r21, %r11, 36;
	mul.wide.u32 	%rd37, %r21, 8;
	add.s64 	%rd1, %rd16, %rd37;
	ld.global.f64 	%fd482, [%rd1];
	add.s32 	%r22, %r21, 4;
	mul.wide.u32 	%rd38, %r22, 8;
	add.s64 	%rd2, %rd16, %rd38;
	add.s32 	%r23, %r21, 8;
	mul.wide.u32 	%rd39, %r23, 8;
	add.s64 	%rd3, %rd16, %rd39;
	add.s32 	%r24, %r21, 12;
	mul.wide.u32 	%rd40, %r24, 8;
	add.s64 	%rd4, %rd16, %rd40;
	add.s32 	%r25, %r21, 16;
	mul.wide.u32 	%rd41, %r25, 8;
	add.s64 	%rd5, %rd16, %rd41;
	add.s32 	%r26, %r21, 20;
	mul.wide.u32 	%rd42, %r26, 8;
	add.s64 	%rd6, %rd16, %rd42;
	add.s32 	%r27, %r21, 24;
	mul.wide.u32 	%rd43, %r27, 8;
	add.s64 	%rd7, %rd16, %rd43;
	add.s32 	%r28, %r21, 28;
	mul.wide.u32 	%rd44, %r28, 8;
	add.s64 	%rd8, %rd16, %rd44;
	add.s32 	%r29, %r21, 32;
	mul.wide.u32 	%rd45, %r29, 8;
	add.s64 	%rd9, %rd16, %rd45;
	ld.global.f64 	%fd481, [%rd1+8];
	ld.global.f64 	%fd480, [%rd1+16];
	ld.global.f64 	%fd479, [%rd1+24];
	ld.global.f64 	%fd478, [%rd2];
	ld.global.f64 	%fd477, [%rd2+8];
	ld.global.f64 	%fd476, [%rd2+16];
	ld.global.f64 	%fd475, [%rd2+24];
	ld.global.f64 	%fd474, [%rd3];
	ld.global.f64 	%fd473, [%rd3+8];
	ld.global.f64 	%fd472, [%rd3+16];
	ld.global.f64 	%fd471, [%rd3+24];
	ld.global.f64 	%fd470, [%rd4];
	ld.global.f64 	%fd469, [%rd4+8];
	ld.global.f64 	%fd468, [%rd4+16];
	ld.global.f64 	%fd467, [%rd4+24];
	ld.global.f64 	%fd466, [%rd5];
	ld.global.f64 	%fd465, [%rd5+8];
	ld.global.f64 	%fd464, [%rd5+16];
	ld.global.f64 	%fd463, [%rd5+24];
	ld.global.f64 	%fd462, [%rd6];
	ld.global.f64 	%fd461, [%rd6+8];
	ld.global.f64 	%fd460, [%rd6+16];
	ld.global.f64 	%fd459, [%rd6+24];
	ld.global.f64 	%fd458, [%rd7];
	ld.global.f64 	%fd457, [%rd7+8];
	ld.global.f64 	%fd456, [%rd7+16];
	ld.global.f64 	%fd455, [%rd7+24];
	ld.global.f64 	%fd454, [%rd8];
	ld.global.f64 	%fd453, [%rd8+8];
	ld.global.f64 	%fd452, [%rd8+16];
	ld.global.f64 	%fd451, [%rd8+24];
	ld.global.f64 	%fd450, [%rd9];
	ld.global.f64 	%fd449, [%rd9+8];
	ld.global.f64 	%fd448, [%rd9+16];
	ld.global.f64 	%fd447, [%rd9+24];
	mov.u64 	%rd46, L;
	add.s64 	%rd50, %rd46, 96;
	mov.b32 	%r30, 0;
	ld.const.f64 	%fd349, [c];
$L__BB2_2:
	ld.const.f64 	%fd135, [%rd50+-96];
	ld.const.f64 	%fd136, [%rd50+-88];
	ld.const.f64 	%fd137, [%rd50+-80];
	fma.rn.f64 	%fd138, %fd135, %fd1, 0d0000000000000000;
	fma.rn.f64 	%fd139, %fd135, %fd2, 0d0000000000000000;
	fma.rn.f64 	%fd140, %fd135, %fd3, 0d0000000000000000;
	fma.rn.f64 	%fd141, %fd136, %fd1, 0d0000000000000000;
	fma.rn.f64 	%fd142, %fd136, %fd2, 0d0000000000000000;
	fma.rn.f64 	%fd143, %fd136, %fd3, 0d0000000000000000;
	fma.rn.f64 	%fd144, %fd137, %fd1, 0d0000000000000000;
	fma.rn.f64 	%fd145, %fd137, %fd2, 0d0000000000000000;
	fma.rn.f64 	%fd146, %fd137, %fd3, 0d0000000000000000;
	ld.const.f64 	%fd147, [%rd50+-72];
	ld.const.f64 	%fd148, [%rd50+-64];
	ld.const.f64 	%fd149, [%rd50+-56];
	fma.rn.f64 	%fd150, %fd147, %fd4, %fd138;
	fma.rn.f64 	%fd151, %fd147, %fd5, %fd139;
	fma.rn.f64 	%fd152, %fd147, %fd6, %fd140;
	fma.rn.f64 	%fd153, %fd148, %fd4, %fd141;
	fma.rn.f64 	%fd154, %fd148, %fd5, %fd142;
	fma.rn.f64 	%fd155, %fd148, %fd6, %fd143;
	fma.rn.f64 	%fd156, %fd149, %fd4, %fd144;
	fma.rn.f64 	%fd157, %fd149, %fd5, %fd145;
	fma.rn.f64 	%fd158, %fd149, %fd6, %fd146;
	ld.const.f64 	%fd159, [%rd50+-48];
	ld.const.f64 	%fd160, [%rd50+-40];
	ld.const.f64 	%fd161, [%rd50+-32];
	fma.rn.f64 	%fd162, %fd159, %fd7, %fd150;
	fma.rn.f64 	%fd163, %fd159, %fd8, %fd151;
	fma.rn.f64 	%fd164, %fd159, %fd9, %fd152;
	fma.rn.f64 	%fd165, %fd160, %fd7, %fd153;
	fma.rn.f64 	%fd166, %fd160, %fd8, %fd154;
	fma.rn.f64 	%fd167, %fd160, %fd9, %fd155;
	fma.rn.f64 	%fd168, %fd161, %fd7, %fd156;
	fma.rn.f64 	%fd169, %fd161, %fd8, %fd157;
	fma.rn.f64 	%fd170, %fd161, %fd9, %fd158;
	ld.const.f64 	%fd171, [%rd50+-24];
	ld.const.f64 	%fd172, [%rd50+-16];
	ld.const.f64 	%fd173, [%rd50+-8];
	fma.rn.f64 	%fd174, %fd171, %fd10, %fd162;
	fma.rn.f64 	%fd175, %fd171, %fd11, %fd163;
	fma.rn.f64 	%fd176, %fd171, %fd12, %fd164;
	fma.rn.f64 	%fd177, %fd172, %fd10, %fd165;
	fma.rn.f64 	%fd178, %fd172, %fd11, %fd166;
	fma.rn.f64 	%fd179, %fd172, %fd12, %fd167;
	fma.rn.f64 	%fd180, %fd173, %fd10, %fd168;
	fma.rn.f64 	%fd181, %fd173, %fd11, %fd169;
	fma.rn.f64 	%fd182, %fd173, %fd12, %fd170;
	ld.const.f64 	%fd183, [%rd50];
	ld.const.f64 	%fd184, [%rd50+8];
	ld.const.f64 	%fd185, [%rd50+16];
	fma.rn.f64 	%fd186, %fd183, %fd13, %fd174;
	fma.rn.f64 	%fd187, %fd183, %fd14, %fd175;
	fma.rn.f64 	%fd188, %fd183, %fd15, %fd176;
	fma.rn.f64 	%fd189, %fd184, %fd13, %fd177;
	fma.rn.f64 	%fd190, %fd184, %fd14, %fd178;
	fma.rn.f64 	%fd191, %fd184, %fd15, %fd179;
	fma.rn.f64 	%fd192, %fd185, %fd13, %fd180;
	fma.rn.f64 	%fd193, %fd185, %fd14, %fd181;
	fma.rn.f64 	%fd194, %fd185, %fd15, %fd182;
	ld.const.f64 	%fd195, [%rd50+24];
	ld.const.f64 	%fd196, [%rd50+32];
	ld.const.f64 	%fd197, [%rd50+40];
	fma.rn.f64 	%fd198, %fd195, %fd16, %fd186;
	fma.rn.f64 	%fd199, %fd195, %fd17, %fd187;
	fma.rn.f64 	%fd200, %fd195, %fd18, %fd188;
	fma.rn.f64 	%fd201, %fd196, %fd16, %fd189;
	fma.rn.f64 	%fd202, %fd196, %fd17, %fd190;
	fma.rn.f64 	%fd203, %fd196, %fd18, %fd191;
	fma.rn.f64 	%fd204, %fd197, %fd16, %fd192;
	fma.rn.f64 	%fd205, %fd197, %fd17, %fd193;
	fma.rn.f64 	%fd206, %fd197, %fd18, %fd194;
	ld.const.f64 	%fd207, [%rd50+48];
	ld.const.f64 	%fd208, [%rd50+56];
	ld.const.f64 	%fd209, [%rd50+64];
	fma.rn.f64 	%fd210, %fd207, %fd19, %fd198;
	fma.rn.f64 	%fd211, %fd207, %fd20, %fd199;
	fma.rn.f64 	%fd212, %fd207, %fd21, %fd200;
	fma.rn.f64 	%fd213, %fd208, %fd19, %fd201;
	fma.rn.f64 	%fd214, %fd208, %fd20, %fd202;
	fma.rn.f64 	%fd215, %fd208, %fd21, %fd203;
	fma.rn.f64 	%fd216, %fd209, %fd19, %fd204;
	fma.rn.f64 	%fd217, %fd209, %fd20, %fd205;
	fma.rn.f64 	%fd218, %fd209, %fd21, %fd206;
	ld.const.f64 	%fd219, [%rd50+72];
	ld.const.f64 	%fd220, [%rd50+80];
	ld.const.f64 	%fd221, [%rd50+88];
	fma.rn.f64 	%fd222, %fd219, %fd22, %fd210;
	fma.rn.f64 	%fd223, %fd219, %fd23, %fd211;
	fma.rn.f64 	%fd224, %fd219, %fd24, %fd212;
	fma.rn.f64 	%fd225, %fd220, %fd22, %fd213;
	fma.rn.f64 	%fd226, %fd220, %fd23, %fd214;
	fma.rn.f64 	%fd227, %fd220, %fd24, %fd215;
	fma.rn.f64 	%fd228, %fd221, %fd22, %fd216;
	fma.rn.f64 	%fd229, %fd221, %fd23, %fd217;
	fma.rn.f64 	%fd230, %fd221, %fd24, %fd218;
	mul.f64 	%fd231, %fd226, %fd222;
	mul.f64 	%fd232, %fd230, %fd231;
	mul.f64 	%fd233, %fd227, %fd223;
	fma.rn.f64 	%fd234, %fd233, %fd228, %fd232;
	mul.f64 	%fd235, %fd224, %fd225;
	fma.rn.f64 	%fd236, %fd229, %fd235, %fd234;
	mul.f64 	%fd237, %fd224, %fd226;
	mul.f64 	%fd238, %fd237, %fd228;
	sub.f64 	%fd239, %fd236, %fd238;
	mul.f64 	%fd240, %fd223, %fd225;
	mul.f64 	%fd241, %fd230, %fd240;
	sub.f64 	%fd242, %fd239, %fd241;
	mul.f64 	%fd243, %fd227, %fd222;
	mul.f64 	%fd244, %fd229, %fd243;
	sub.f64 	%fd245, %fd242, %fd244;
	rcp.rn.f64 	%fd246, %fd245;
	mul.f64 	%fd247, %fd230, %fd226;
	mul.f64 	%fd248, %fd227, %fd229;
	sub.f64 	%fd249, %fd247, %fd248;
	mul.f64 	%fd250, %fd249, %fd246;
	mul.f64 	%fd251, %fd227, %fd228;
	mul.f64 	%fd252, %fd230, %fd225;
	sub.f64 	%fd253, %fd251, %fd252;
	mul.f64 	%fd254, %fd253, %fd246;
	mul.f64 	%fd255, %fd229, %fd225;
	mul.f64 	%fd256, %fd226, %fd228;
	sub.f64 	%fd257, %fd255, %fd256;
	mul.f64 	%fd258, %fd257, %fd246;
	mul.f64 	%fd259, %fd224, %fd229;
	mul.f64 	%fd260, %fd230, %fd223;
	sub.f64 	%fd261, %fd259, %fd260;
	mul.f64 	%fd262, %fd261, %fd246;
	mul.f64 	%fd263, %fd230, %fd222;
	mul.f64 	%fd264, %fd224, %fd228;
	sub.f64 	%fd265, %fd263, %fd264;
	mul.f64 	%fd266, %fd265, %fd246;
	mul.f64 	%fd267, %fd223, %fd228;
	mul.f64 	%fd268, %fd229, %fd222;
	sub.f64 	%fd269, %fd267, %fd268;
	mul.f64 	%fd270, %fd269, %fd246;
	sub.f64 	%fd271, %fd233, %fd237;
	mul.f64 	%fd272, %fd271, %fd246;
	sub.f64 	%fd273, %fd235, %fd243;
	mul.f64 	%fd274, %fd273, %fd246;
	sub.f64 	%fd275, %fd231, %fd240;
	mul.f64 	%fd276, %fd275, %fd246;
	fma.rn.f64 	%fd277, %fd250, %fd135, 0d0000000000000000;
	fma.rn.f64 	%fd278, %fd262, %fd136, %fd277;
	fma.rn.f64 	%fd279, %fd272, %fd137, %fd278;
	fma.rn.f64 	%fd280, %fd254, %fd135, 0d0000000000000000;
	fma.rn.f64 	%fd281, %fd266, %fd136, %fd280;
	fma.rn.f64 	%fd282, %fd274, %fd137, %fd281;
	fma.rn.f64 	%fd283, %fd258, %fd135, 0d0000000000000000;
	fma.rn.f64 	%fd284, %fd270, %fd136, %fd283;
	fma.rn.f64 	%fd285, %fd276, %fd137, %fd284;
	fma.rn.f64 	%fd286, %fd250, %fd147, 0d0000000000000000;
	fma.rn.f64 	%fd287, %fd262, %fd148, %fd286;
	fma.rn.f64 	%fd288, %fd272, %fd149, %fd287;
	fma.rn.f64 	%fd289, %fd254, %fd147, 0d0000000000000000;
	fma.rn.f64 	%fd290, %fd266, %fd148, %fd289;
	fma.rn.f64 	%fd291, %fd274, %fd149, %fd290;
	fma.rn.f64 	%fd292, %fd258, %fd147, 0d0000000000000000;
	fma.rn.f64 	%fd293, %fd270, %fd148, %fd292;
	fma.rn.f64 	%fd294, %fd276, %fd149, %fd293;
	fma.rn.f64 	%fd295, %fd250, %fd159, 0d0000000000000000;
	fma.rn.f64 	%fd296, %fd262, %fd160, %fd295;
	fma.rn.f64 	%fd297, %fd272, %fd161, %fd296;
	fma.rn.f64 	%fd298, %fd254, %fd159, 0d0000000000000000;
	fma.rn.f64 	%fd299, %fd266, %fd160, %fd298;
	fma.rn.f64 	%fd300, %fd274, %fd161, %fd299;
	fma.rn.f64 	%fd301, %fd258, %fd159, 0d0000000000000000;
	fma.rn.f64 	%fd302, %fd270, %fd160, %fd301;
	fma.rn.f64 	%fd303, %fd276, %fd161, %fd302;
	fma.rn.f64 	%fd304, %fd250, %fd171, 0d0000000000000000;
	fma.rn.f64 	%fd305, %fd262, %fd172, %fd304;
	fma.rn.f64 	%fd306, %fd272, %fd173, %fd305;
	fma.rn.f64 	%fd307, %fd254, %fd171, 0d0000000000000000;
	fma.rn.f64 	%fd308, %fd266, %fd172, %fd307;
	fma.rn.f64 	%fd309, %fd274, %fd173, %fd308;
	fma.rn.f64 	%fd310, %fd258, %fd171, 0d0000000000000000;
	fma.rn.f64 	%fd311, %fd270, %fd172, %fd310;
	fma.rn.f64 	%fd312, %fd276, %fd173, %fd311;
	fma.rn.f64 	%fd313, %fd250, %fd183, 0d0000000000000000;
	fma.rn.f64 	%fd314, %fd262, %fd184, %fd313;
	fma.rn.f64 	%fd315, %fd272, %fd185, %fd314;
	fma.rn.f64 	%fd316, %fd254, %fd183, 0d0000000000000000;
	fma.rn.f64 	%fd317, %fd266, %fd184, %fd316;
	fma.rn.f64 	%fd318, %fd274, %fd185, %fd317;
	fma.rn.f64 	%fd319, %fd258, %fd183, 0d0000000000000000;
	fma.rn.f64 	%fd320, %fd270, %fd184, %fd319;
	fma.rn.f64 	%fd321, %fd276, %fd185, %fd320;
	fma.rn.f64 	%fd322, %fd250, %fd195, 0d0000000000000000;
	fma.rn.f64 	%fd323, %fd262, %fd196, %fd322;
	fma.rn.f64 	%fd324, %fd272, %fd197, %fd323;
	fma.rn.f64 	%fd325, %fd254, %fd195, 0d0000000000000000;
	fma.rn.f64 	%fd326, %fd266, %fd196, %fd325;
	fma.rn.f64 	%fd327, %fd274, %fd197, %fd326;
	fma.rn.f64 	%fd328, %fd258, %fd195, 0d0000000000000000;
	fma.rn.f64 	%fd329, %fd270, %fd196, %fd328;
	fma.rn.f64 	%fd330, %fd276, %fd197, %fd329;
	fma.rn.f64 	%fd331, %fd250, %fd207, 0d0000000000000000;
	fma.rn.f64 	%fd332, %fd262, %fd208, %fd331;
	fma.rn.f64 	%fd333, %fd272, %fd209, %fd332;
	fma.rn.f64 	%fd334, %fd254, %fd207, 0d0000000000000000;
	fma.rn.f64 	%fd335, %fd266, %fd208, %fd334;
	fma.rn.f64 	%fd336, %fd274, %fd209, %fd335;
	fma.rn.f64 	%fd337, %fd258, %fd207, 0d0000000000000000;
	fma.rn.f64 	%fd338, %fd270, %fd208, %fd337;
	fma.rn.f64 	%fd339, %fd276, %fd209, %fd338;
	fma.rn.f64 	%fd340, %fd250, %fd219, 0d0000000000000000;
	fma.rn.f64 	%fd341, %fd262, %fd220, %fd340;
	fma.rn.f64 	%fd342, %fd272, %fd221, %fd341;
	fma.rn.f64 	%fd343, %fd254, %fd219, 0d0000000000000000;
	fma.rn.f64 	%fd344, %fd266, %fd220, %fd343;
	fma.rn.f64 	%fd345, %fd274, %fd221, %fd344;
	fma.rn.f64 	%fd346, %fd258, %fd219, 0d0000000000000000;
	fma.rn.f64 	%fd347, %fd270, %fd220, %fd346;
	fma.rn.f64 	%fd348, %fd276, %fd221, %fd347;
	mul.f64 	%fd350, %fd245, %fd349;
	mul.f64 	%fd351, %fd350, %fd279;
	fma.rn.f64 	%fd352, %fd351, %fd279, %fd482;
	mul.f64 	%fd353, %fd350, %fd282;
	fma.rn.f64 	%fd354, %fd353, %fd282, %fd352;
	mul.f64 	%fd355, %fd350, %fd285;
	fma.rn.f64 	%fd482, %fd355, %fd285, %fd354;
	fma.rn.f64 	%fd356, %fd351, %fd288, %fd481;
	fma.rn.f64 	%fd357, %fd353, %fd291, %fd356;
	fma.rn.f64 	%fd481, %fd355, %fd294, %fd357;
	fma.rn.f64 	%fd358, %fd351, %fd297, %fd480;
	fma.rn.f64 	%fd359, %fd353, %fd300, %fd358;
	fma.rn.f64 	%fd480, %fd355, %fd303, %fd359;
	fma.rn.f64 	%fd360, %fd351, %fd306, %fd479;
	fma.rn.f64 	%fd361, %fd353, %fd309, %fd360;
	fma.rn.f64 	%fd479, %fd355, %fd312, %fd361;
	fma.rn.f64 	%fd362, %fd351, %fd315, %fd478;
	fma.rn.f64 	%fd363, %fd353, %fd318, %fd362;
	fma.rn.f64 	%fd478, %fd355, %fd321, %fd363;
	fma.rn.f64 	%fd364, %fd351, %fd324, %fd477;
	fma.rn.f64 	%fd365, %fd353, %fd327, %fd364;
	fma.rn.f64 	%fd477, %fd355, %fd330, %fd365;
	fma.rn.f64 	%fd366, %fd351, %fd333, %fd476;
	fma.rn.f64 	%fd367, %fd353, %fd336, %fd366;
	fma.rn.f64 	%fd476, %fd355, %fd339, %fd367;
	fma.rn.f64 	%fd368, %fd351, %fd342, %fd475;
	fma.rn.f64 	%fd369, %fd353, %fd345, %fd368;
	fma.rn.f64 	%fd475, %fd355, %fd348, %fd369;
	mul.f64 	%fd370, %fd350, %fd288;
	fma.rn.f64 	%fd371, %fd370, %fd288, %fd474;
	mul.f64 	%fd372, %fd350, %fd291;
	fma.rn.f64 	%fd373, %fd372, %fd291, %fd371;
	mul.f64 	%fd374, %fd350, %fd294;
	fma.rn.f64 	%fd474, %fd374, %fd294, %fd373;
	fma.rn.f64 	%fd375, %fd370, %fd297, %fd473;
	fma.rn.f64 	%fd376, %fd372, %fd300, %fd375;
	fma.rn.f64 	%fd473, %fd374, %fd303, %fd376;
	fma.rn.f64 	%fd377, %fd370, %fd306, %fd472;
	fma.rn.f64 	%fd378, %fd372, %fd309, %fd377;
	fma.rn.f64 	%fd472, %fd374, %fd312, %fd378;
	fma.rn.f64 	%fd379, %fd370, %fd315, %fd471;
	fma.rn.f64 	%fd380, %fd372, %fd318, %fd379;
	fma.rn.f64 	%fd471, %fd374, %fd321, %fd380;
	fma.rn.f64 	%fd381, %fd370, %fd324, %fd470;
	fma.rn.f64 	%fd382, %fd372, %fd327, %fd381;
	fma.rn.f64 	%fd470, %fd374, %fd330, %fd382;
	fma.rn.f64 	%fd383, %fd370, %fd333, %fd469;
	fma.rn.f64 	%fd384, %fd372, %fd336, %fd383;
	fma.rn.f64 	%fd469, %fd374, %fd339, %fd384;
	fma.rn.f64 	%fd385, %fd370, %fd342, %fd468;
	fma.rn.f64 	%fd386, %fd372, %fd345, %fd385;
	fma.rn.f64 	%fd468, %fd374, %fd348, %fd386;
	mul.f64 	%fd387, %fd350, %fd297;
	fma.rn.f64 	%fd388, %fd387, %fd297, %fd467;
	mul.f64 	%fd389, %fd350, %fd300;
	fma.rn.f64 	%fd390, %fd389, %fd300, %fd388;
	mul.f64 	%fd391, %fd350, %fd303;
	fma.rn.f64 	%fd467, %fd391, %fd303, %fd390;
	fma.rn.f64 	%fd392, %fd387, %fd306, %fd466;
	fma.rn.f64 	%fd393, %fd389, %fd309, %fd392;
	fma.rn.f64 	%fd466, %fd391, %fd312, %fd393;
	fma.rn.f64 	%fd394, %fd387, %fd315, %fd465;
	fma.rn.f64 	%fd395, %fd389, %fd318, %fd394;
	fma.rn.f64 	%fd465, %fd391, %fd321, %fd395;
	fma.rn.f64 	%fd396, %fd387, %fd324, %fd464;
	fma.rn.f64 	%fd397, %fd389, %fd327, %fd396;
	fma.rn.f64 	%fd464, %fd391, %fd330, %fd397;
	fma.rn.f64 	%fd398, %fd387, %fd333, %fd463;
	fma.rn.f64 	%fd399, %fd389, %fd336, %fd398;
	fma.rn.f64 	%fd463, %fd391, %fd339, %fd399;
	fma.rn.f64 	%fd400, %fd387, %fd342, %fd462;
	fma.rn.f64 	%fd401, %fd389, %fd345, %fd400;
	fma.rn.f64 	%fd462, %fd391, %fd348, %fd401;
	mul.f64 	%fd402, %fd350, %fd306;
	fma.rn.f64 	%fd403, %fd402, %fd306, %fd461;
	mul.f64 	%fd404, %fd350, %fd309;
	fma.rn.f64 	%fd405, %fd404, %fd309, %fd403;
	mul.f64 	%fd406, %fd350, %fd312;
	fma.rn.f64 	%fd461, %fd406, %fd312, %fd405;
	fma.rn.f64 	%fd407, %fd402, %fd315, %fd460;
	fma.rn.f64 	%fd408, %fd404, %fd318, %fd407;
	fma.rn.f64 	%fd460, %fd406, %fd321, %fd408;
	fma.rn.f64 	%fd409, %fd402, %fd324, %fd459;
	fma.rn.f64 	%fd410, %fd404, %fd327, %fd409;
	fma.rn.f64 	%fd459, %fd406, %fd330, %fd410;
	fma.rn.f64 	%fd411, %fd402, %fd333, %fd458;
	fma.rn.f64 	%fd412, %fd404, %fd336, %fd411;
	fma.rn.f64 	%fd458, %fd406, %fd339, %fd412;
	fma.rn.f64 	%fd413, %fd402, %fd342, %fd457;
	fma.rn.f64 	%fd414, %fd404, %fd345, %fd413;
	fma.rn.f64 	%fd457, %fd406, %fd348, %fd414;
	mul.f64 	%fd415, %fd350, %fd315;
	fma.rn.f64 	%fd416, %fd415, %fd315, %fd456;
	mul.f64 	%fd417, %fd350, %fd318;
	fma.rn.f64 	%fd418, %fd417, %fd318, %fd416;
	mul.f64 	%fd419, %fd350, %fd321;
	fma.rn.f64 	%fd456, %fd419, %fd321, %fd418;
	fma.rn.f64 	%fd420, %fd415, %fd324, %fd455;
	fma.rn.f64 	%fd421, %fd417, %fd327, %fd420;
	fma.rn.f64 	%fd455, %fd419, %fd330, %fd421;
	fma.rn.f64 	%fd422, %fd415, %fd333, %fd454;
	fma.rn.f64 	%fd423, %fd417, %fd336, %fd422;
	fma.rn.f64 	%fd454, %fd419, %fd339, %fd423;
	fma.rn.f64 	%fd424, %fd415, %fd342, %fd453;
	fma.rn.f64 	%fd425, %fd417, %fd345, %fd424;
	fma.rn.f64 	%fd453, %fd419, %fd348, %fd425;
	mul.f64 	%fd426, %fd350, %fd324;
	fma.rn.f64 	%fd427, %fd426, %fd324, %fd452;
	mul.f64 	%fd428, %fd350, %fd327;
	fma.rn.f64 	%fd429, %fd428, %fd327, %fd427;
	mul.f64 	%fd430, %fd350, %fd330;
	fma.rn.f64 	%fd452, %fd430, %fd330, %fd429;
	fma.rn.f64 	%fd431, %fd426, %fd333, %fd451;
	fma.rn.f64 	%fd432, %fd428, %fd336, %fd431;
	fma.rn.f64 	%fd451, %fd430, %fd339, %fd432;
	fma.rn.f64 	%fd433, %fd426, %fd342, %fd450;
	fma.rn.f64 	%fd434, %fd428, %fd345, %fd433;
	fma.rn.f64 	%fd450, %fd430, %fd348, %fd434;
	mul.f64 	%fd435, %fd350, %fd333;
	fma.rn.f64 	%fd436, %fd435, %fd333, %fd449;
	mul.f64 	%fd437, %fd350, %fd336;
	fma.rn.f64 	%fd438, %fd437, %fd336, %fd436;
	mul.f64 	%fd439, %fd350, %fd339;
	fma.rn.f64 	%fd449, %fd439, %fd339, %fd438;
	fma.rn.f64 	%fd440, %fd435, %fd342, %fd448;
	fma.rn.f64 	%fd441, %fd437, %fd345, %fd440;
	fma.rn.f64 	%fd448, %fd439, %fd348, %fd441;
	mul.f64 	%fd442, %fd350, %fd342;
	fma.rn.f64 	%fd443, %fd442, %fd342, %fd447;
	mul.f64 	%fd444, %fd350, %fd345;
	fma.rn.f64 	%fd445, %fd444, %fd345, %fd443;
	mul.f64 	%fd446, %fd350, %fd348;
	fma.rn.f64 	%fd447, %fd446, %fd348, %fd445;
	add.s32 	%r30, %r30, 1;
	add.s64 	%rd50, %rd50, 192;
	setp.ne.s32 	%p2, %r30, 8;
	@%p2 bra 	$L__BB2_2;
	st.global.f64 	[%rd1], %fd482;
	st.global.f64 	[%rd1+8], %fd481;
	st.global.f64 	[%rd1+16], %fd480;
	st.global.f64 	[%rd1+24], %fd479;
	st.global.f64 	[%rd2], %fd478;
	st.global.f64 	[%rd2+8], %fd477;
	st.global.f64 	[%rd2+16], %fd476;
	st.global.f64 	[%rd2+24], %fd475;
	st.global.f64 	[%rd3], %fd474;
	st.global.f64 	[%rd3+8], %fd473;
	st.global.f64 	[%rd3+16], %fd472;
	st.global.f64 	[%rd3+24], %fd471;
	st.global.f64 	[%rd4], %fd470;
	st.global.f64 	[%rd4+8], %fd469;
	st.global.f64 	[%rd4+16], %fd468;
	st.global.f64 	[%rd4+24], %fd467;
	st.global.f64 	[%rd5], %fd466;
	st.global.f64 	[%rd5+8], %fd465;
	st.global.f64 	[%rd5+16], %fd464;
	st.global.f64 	[%rd5+24], %fd463;
	st.global.f64 	[%rd6], %fd462;
	st.global.f64 	[%rd6+8], %fd461;
	st.global.f64 	[%rd6+16], %fd460;
	st.global.f64 	[%rd6+24], %fd459;
	st.global.f64 	[%rd7], %fd458;
	st.global.f64 	[%rd7+8], %fd457;
	st.global.f64 	[%rd7+16], %fd456;
	st.global.f64 	[%rd7+24], %fd455;
	st.global.f64 	[%rd8], %fd454;
	st.global.f64 	[%rd8+8], %fd453;
	st.global.f64 	[%rd8+16], %fd452;
	st.global.f64 	[%rd8+24], %fd451;
	st.global.f64 	[%rd9], %fd450;
	st.global.f64 	[%rd9+8], %fd449;
	st.global.f64 	[%rd9+16], %fd448;
	st.global.f64 	[%rd9+24], %fd447;
$L__BB2_4:
	ret;

}
	// .globl	_Z10Hex8scalarIdjEvPKT0_PKT_PS3_
.visible .entry _Z10Hex8scalarIdjEvPKT0_PKT_PS3_(
	.param .u64 .ptr .align 1 _Z10Hex8scalarIdjEvPKT0_PKT_PS3__param_0,
	.param .u64 .ptr .align 1 _Z10Hex8scalarIdjEvPKT0_PKT_PS3__param_1,
	.param .u64 .ptr .align 1 _Z10Hex8scalarIdjEvPKT0_PKT_PS3__param_2
)
{
	.reg .pred 	%p<3>;
	.reg .b32 	%r<31>;
	.reg .b64 	%rd<51>;
	.reg .b64 	%fd<483>;

	mov.u32 	%r3, %ntid.x;
	mov.u32 	%r4, %ctaid.x;
	mov.u32 	%r5, %tid.x;
	mad.lo.s32 	%r6, %r3, %r4, %r5;
	cvt.rn.f64.s32 	%fd133, %r6;
	ld.const.f64 	%fd134, [nel];
	setp.leu.f64 	%p1, %fd134, %fd133;
	@%p1 bra 	$L__BB3_4;
	ld.param.u64 	%rd49, [_Z10Hex8scalarIdjEvPKT0_PKT_PS3__param_2];
	ld.param.u64 	%rd48, [_Z10Hex8scalarIdjEvPKT0_PKT_PS3__param_1];
	ld.param.u64 	%rd47, [_Z10Hex8scalarIdjEvPKT0_PKT_PS3__param_0];
	cvta.to.global.u64 	%rd16, %rd49;
	cvta.to.global.u64 	%rd17, %rd48;
	cvta.to.global.u64 	%rd18, %rd47;
	mov.u32 	%r8, %ntid.x;
	mov.u32 	%r9, %ctaid.x;
	mov.u32 	%r10, %tid.x;
	mad.lo.s32 	%r11, %r8, %r9, %r10;
	shl.b32 	%r12, %r11, 3;
	mul.wide.u32 	%rd19, %r12, 4;
	add.s64 	%rd20, %rd18, %rd19;
	ld.global.u32 	%r13, [%rd20];
	ld.global.u32 	%r14, [%rd20+4];
	ld.global.u32 	%r15, [%rd20+8];
	ld.global.u32 	%r16, [%rd20+12];
	ld.global.u32 	%r17, [%rd20+16];
	ld.global.u32 	%r18, [%rd20+20];
	ld.global.u32 	%r19, [%rd20+24];
	ld.global.u32 	%r20, [%rd20+28];
	mul.wide.u32 	%rd21, %r13, 24;
	add.s64 	%rd22, %rd17, %rd21;
	ld.global.f64 	%fd1, [%rd22+-24];
	ld.global.f64 	%fd2, [%rd22+-16];
	ld.global.f64 	%fd3, [%rd22+-8];
	mul.wide.u32 	%rd23, %r14, 24;
	add.s64 	%rd24, %rd17, %rd23;
	ld.global.f64 	%fd4, [%rd24+-24];
	ld.global.f64 	%fd5, [%rd24+-16];
	ld.global.f64 	%fd6, [%rd24+-8];
	mul.wide.u32 	%rd25, %r15, 24;
	add.s64 	%rd26, %rd17, %rd25;
	ld.global.f64 	%fd7, [%rd26+-24];
	ld.global.f64 	%fd8, [%rd26+-16];
	ld.global.f64 	%fd9, [%rd26+-8];
	mul.wide.u32 	%rd27, %r16, 24;
	add.s64 	%rd28, %rd17, %rd27;
	ld.global.f64 	%fd10, [%rd28+-24];
	ld.global.f64 	%fd11, [%rd28+-16];
	ld.global.f64 	%fd12, [%rd28+-8];
	mul.wide.u32 	%rd29, %r17, 24;
	add.s64 	%rd30, %rd17, %rd29;
	ld.global.f64 	%fd13, [%rd30+-24];
	ld.global.f64 	%fd14, [%rd30+-16];
	ld.global.f64 	%fd15, [%rd30+-8];
	mul.wide.u32 	%rd31, %r18, 24;
	add.s64 	%rd32, %rd17, %rd31;
	ld.global.f64 	%fd16, [%rd32+-24];
	ld.global.f64 	%fd17, [%rd32+-16];
	ld.global.f64 	%fd18, [%rd32+-8];
	mul.wide.u32 	%rd33, %r19, 24;
	add.s64 	%rd34, %rd17, %rd33;
	ld.global.f64 	%fd19, [%rd34+-24];
	ld.global.f64 	%fd20, [%rd34+-16];
	ld.global.f64 	%fd21, [%rd34+-8];
	mul.wide.u32 	%rd35, %r20, 24;
	add.s64 	%rd36, %rd17, %rd35;
	ld.global.f64 	%fd22, [%rd36+-24];
	ld.global.f64 	%fd23, [%rd36+-16];
	ld.global.f64 	%fd24, [%rd36+-8];
	mul.lo.s32 	%r21, %r11, 36;
	mul.wide.u32 	%rd37, %r21, 8;
	add.s64 	%rd1, %rd16, %rd37;
	ld.global.f64 	%fd482, [%rd1];
	add.s32 	%r22, %r21, 4;
	mul.wide.u32 	%rd38, %r22, 8;
	add.s64 	%rd2, %rd16, %rd38;
	add.s32 	%r23, %r21, 8;
	mul.wide.u32 	%rd39, %r23, 8;
	add.s64 	%rd3, %rd16, %rd39;
	add.s32 	%r24, %r21, 12;
	mul.wide.u32 	%rd40, %r24, 8;
	add.s64 	%rd4, %rd16, %rd40;
	add.s32 	%r25, %r21, 16;
	mul.wide.u32 	%rd41, %r25, 8;
	add.s64 	%rd5, %rd16, %rd41;
	add.s32 	%r26, %r21, 20;
	mul.wide.u32 	%rd42, %r26, 8;
	add.s64 	%rd6, %rd16, %rd42;
	add.s32 	%r27, %r21, 24;
	mul.wide.u32 	%rd43, %r27, 8;
	add.s64 	%rd7, %rd16, %rd43;
	add.s32 	%r28, %r21, 28;
	mul.wide.u32 	%rd44, %r28, 8;
	add.s64 	%rd8, %rd16, %rd44;
	add.s32 	%r29, %r21, 32;
	mul.wide.u32 	%rd45, %r29, 8;
	add.s64 	%rd9, %rd16, %rd45;
	ld.global.f64 	%fd481, [%rd1+8];
	ld.global.f64 	%fd480, [%rd1+16];
	ld.global.f64 	%fd479, [%rd1+24];
	ld.global.f64 	%fd478, [%rd2];
	ld.global.f64 	%fd477, [%rd2+8];
	ld.global.f64 	%fd476, [%rd2+16];
	ld.global.f64 	%fd475, [%rd2+24];
	ld.global.f64 	%fd474, [%rd3];
	ld.global.f64 	%fd473, [%rd3+8];
	ld.global.f64 	%fd472, [%rd3+16];
	ld.global.f64 	%fd471, [%rd3+24];
	ld.global.f64 	%fd470, [%rd4];
	ld.global.f64 	%fd469, [%rd4+8];
	ld.global.f64 	%fd468, [%rd4+16];
	ld.global.f64 	%fd467, [%rd4+24];
	ld.global.f64 	%fd466, [%rd5];
	ld.global.f64 	%fd465, [%rd5+8];
	ld.global.f64 	%fd464, [%rd5+16];
	ld.global.f64 	%fd463, [%rd5+24];
	ld.global.f64 	%fd462, [%rd6];
	ld.global.f64 	%fd461, [%rd6+8];
	ld.global.f64 	%fd460, [%rd6+16];
	ld.global.f64 	%fd459, [%rd6+24];
	ld.global.f64 	%fd458, [%rd7];
	ld.global.f64 	%fd457, [%rd7+8];
	ld.global.f64 	%fd456, [%rd7+16];
	ld.global.f64 	%fd455, [%rd7+24];
	ld.global.f64 	%fd454, [%rd8];
	ld.global.f64 	%fd453, [%rd8+8];
	ld.global.f64 	%fd452, [%rd8+16];
	ld.global.f64 	%fd451, [%rd8+24];
	ld.global.f64 	%fd450, [%rd9];
	ld.global.f64 	%fd449, [%rd9+8];
	ld.global.f64 	%fd448, [%rd9+16];
	ld.global.f64 	%fd447, [%rd9+24];
	mov.u64 	%rd46, L;
	add.s64 	%rd50, %rd46, 96;
	mov.b32 	%r30, 0;
	ld.const.f64 	%fd349, [c];
$L__BB3_2:
	ld.const.f64 	%fd135, [%rd50+-96];
	ld.const.f64 	%fd136, [%rd50+-88];
	ld.const.f64 	%fd137, [%rd50+-80];
	fma.rn.f64 	%fd138, %fd135, %fd1, 0d0000000000000000;
	fma.rn.f64 	%fd139, %fd135, %fd2, 0d0000000000000000;
	fma.rn.f64 	%fd140, %fd135, %fd3, 0d0000000000000000;
	fma.rn.f64 	%fd141, %fd136, %fd1, 0d0000000000000000;
	fma.rn.f64 	%fd142, %fd136, %fd2, 0d0000000000000000;
	fma.rn.f64 	%fd143, %fd136, %fd3, 0d0000000000000000;
	fma.rn.f64 	%fd144, %fd137, %fd1, 0d0000000000000000;
	fma.rn.f64 	%fd145, %fd137, %fd2, 0d0000000000000000;
	fma.rn.f64 	%fd146, %fd137, %fd3, 0d0000000000000000;
	ld.const.f64 	%fd147, [%rd50+-72];
	ld.const.f64 	%fd148, [%rd50+-64];
	ld.const.f64 	%fd149, [%rd50+-56];
	fma.rn.f64 	%fd150, %fd147, %fd4, %fd138;
	fma.rn.f64 	%fd151, %fd147, %fd5, %fd139;
	fma.rn.f64 	%fd152, %fd147, %fd6, %fd140;
	fma.rn.f64 	%fd153, %fd148, %fd4, %fd141;
	fma.rn.f64 	%fd154, %fd148, %fd5, %fd142;
	fma.rn.f64 	%fd155, %fd148, %fd6, %fd143;
	fma.rn.f64 	%fd156, %fd149, %fd4, %fd144;
	fma.rn.f64 	%fd157, %fd149, %fd5, %fd145;
	fma.rn.f64 	%fd158, %fd149, %fd6, %fd146;
	ld.const.f64 	%fd159, [%rd50+-48];
	ld.const.f64 	%fd160, [%rd50+-40];
	ld.const.f64 	%fd161, [%rd50+-32];
	fma.rn.f64 	%fd162, %fd159, %fd7, %fd150;
	fma.rn.f64 	%fd163, %fd159, %fd8, %fd151;
	fma.rn.f64 	%fd164, %fd159, %fd9, %fd152;
	fma.rn.f64 	%fd165, %fd160, %fd7, %fd153;
	fma.rn.f64 	%fd166, %fd160, %fd8, %fd154;
	fma.rn.f64 	%fd167, %fd160, %fd9, %fd155;
	fma.rn.f64 	%fd168, %fd161, %fd7, %fd156;
	fma.rn.f64 	%fd169, %fd161, %fd8, %fd157;
	fma.rn.f64 	%fd170, %fd161, %fd9, %fd158;
	ld.const.f64 	%fd171, [%rd50+-24];
	ld.const.f64 	%fd172, [%rd50+-16];
	ld.const.f64 	%fd173, [%rd50+-8];
	fma.rn.f64 	%fd174, %fd171, %fd10, %fd162;
	fma.rn.f64 	%fd175, %fd171, %fd11, %fd163;
	fma.rn.f64 	%fd176, %fd171, %fd12, %fd164;
	fma.rn.f64 	%fd177, %fd172, %fd10, %fd165;
	fma.rn.f64 	%fd178, %fd172, %fd11, %fd166;
	fma.rn.f64 	%fd179, %fd172, %fd12, %fd167;
	fma.rn.f64 	%fd180, %fd173, %fd10, %fd168;
	fma.rn.f64 	%fd181, %fd173, %fd11, %fd169;
	fma.rn.f64 	%fd182, %fd173, %fd12, %fd170;
	ld.const.f64 	%fd183, [%rd50];
	ld.const.f64 	%fd184, [%rd50+8];
	ld.const.f64 	%fd185, [%rd50+16];
	fma.rn.f64 	%fd186, %fd183, %fd13, %fd174;
	fma.rn.f64 	%fd187, %fd183, %fd14, %fd175;
	fma.rn.f64 	%fd188, %fd183, %fd15, %fd176;
	fma.rn.f64 	%fd189, %fd184, %fd13, %fd177;
	fma.rn.f64 	%fd190, %fd184, %fd14, %fd178;
	fma.rn.f64 	%fd191, %fd184, %fd15, %fd179;
	fma.rn.f64 	%fd192, %fd185, %fd13, %fd180;
	fma.rn.f64 	%fd193, %fd185, %fd14, %fd181;
	fma.rn.f64 	%fd194, %fd185, %fd15, %fd182;
	ld.const.f64 	%fd195, [%rd50+24];
	ld.const.f64 	%fd196, [%rd50+32];
	ld.const.f64 	%fd197, [%rd50+40];
	fma.rn.f64 	%fd198, %fd195, %fd16, %fd186;
	fma.rn.f64 	%fd199, %fd195, %fd17, %fd187;
	fma.rn.f64 	%fd200, %fd195, %fd18, %fd188;
	fma.rn.f64 	%fd201, %fd196, %fd16, %fd189;
	fma.rn.f64 	%fd202, %fd196, %fd17, %fd190;
	fma.rn.f64 	%fd203, %fd196, %fd18, %fd191;
	fma.rn.f64 	%fd204, %fd197, %fd16, %fd192;
	fma.rn.f64 	%fd205, %fd197, %fd17, %fd193;
	fma.rn.f64 	%fd206, %fd197, %fd18, %fd194;
	ld.const.f64 	%fd207, [%rd50+48];
	ld.const.f64 	%fd208, [%rd50+56];
	ld.const.f64 	%fd209, [%rd50+64];
	fma.rn.f64 	%fd210, %fd207, %fd19, %fd198;
	fma.rn.f64 	%fd211, %fd207, %fd20, %fd199;
	fma.rn.f64 	%fd212, %fd207, %fd21, %fd200;
	fma.rn.f64 	%fd213, %fd208, %fd19, %fd201;
	fma.rn.f64 	%fd214, %fd208, %fd20, %fd202;
	fma.rn.f64 	%fd215, %fd208, %fd21, %fd203;
	fma.rn.f64 	%fd216, %fd209, %fd19, %fd204;
	fma.rn.f64 	%fd217, %fd209, %fd20, %fd205;
	fma.rn.f64 	%fd218, %fd209, %fd21, %fd206;
	ld.const.f64 	%fd219, [%rd50+72];
	ld.const.f64 	%fd220, [%rd50+80];
	ld.const.f64 	%fd221, [%rd50+88];
	fma.rn.f64 	%fd222, %fd219, %fd22, %fd210;
	fma.rn.f64 	%fd223, %fd219, %fd23, %fd211;
	fma.rn.f64 	%fd224, %fd219, %fd24, %fd212;
	fma.rn.f64 	%fd225, %fd220, %fd22, %fd213;
	fma.rn.f64 	%fd226, %fd220, %fd23, %fd214;
	fma.rn.f64 	%fd227, %fd220, %fd24, %fd215;
	fma.rn.f64 	%fd228, %fd221, %fd22, %fd216;
	fma.rn.f64 	%fd229, %fd221, %fd23, %fd217;
	fma.rn.f64 	%fd230, %fd221, %fd24, %fd218;
	mul.f64 	%fd231, %fd226, %fd222;
	mul.f64 	%fd232, %fd230, %fd231;
	mul.f64 	%fd233, %fd227, %fd223;
	fma.rn.f64 	%fd234, %fd233, %fd228, %fd232;
	mul.f64 	%fd235, %fd224, %fd225;
	fma.rn.f64 	%fd236, %fd229, %fd235, %fd234;
	mul.f64 	%fd237, %fd224, %fd226;
	mul.f64 	%fd238, %fd237, %fd228;
	sub.f64 	%fd239, %fd236, %fd238;
	mul.f64 	%fd240, %fd223, %fd225;
	mul.f64 	%fd241, %fd230, %fd240;
	sub.f64 	%fd242, %fd239, %fd241;
	mul.f64 	%fd243, %fd227, %fd222;
	mul.f64 	%fd244, %fd229, %fd243;
	sub.f64 	%fd245, %fd242, %fd244;
	rcp.rn.f64 	%fd246, %fd245;
	mul.f64 	%fd247, %fd230, %fd226;
	mul.f64 	%fd248, %fd227, %fd229;
	sub.f64 	%fd249, %fd247, %fd248;
	mul.f64 	%fd250, %fd249, %fd246;
	mul.f64 	%fd251, %fd227, %fd228;
	mul.f64 	%fd252, %fd230, %fd225;
	sub.f64 	%fd253, %fd251, %fd252;
	mul.f64 	%fd254, %fd253, %fd246;
	mul.f64 	%fd255, %fd229, %fd225;
	mul.f64 	%fd256, %fd226, %fd228;
	sub.f64 	%fd257, %fd255, %fd256;
	mul.f64 	%fd258, %fd257, %fd246;
	mul.f64 	%fd259, %fd224, %fd229;
	mul.f64 	%fd260, %fd230, %fd223;
	sub.f64 	%fd261, %fd259, %fd260;
	mul.f64 	%fd262, %fd261, %fd246;
	mul.f64 	%fd263, %fd230, %fd222;
	mul.f64 	%fd264, %fd224, %fd228;
	sub.f64 	%fd265, %fd263, %fd264;
	mul.f64 	%fd266, %fd265, %fd246;
	mul.f64 	%fd267, %fd223, %fd228;
	mul.f64 	%fd268, %fd229, %fd222;
	sub.f64 	%fd269, %fd267, %fd268;
	mul.f64 	%fd270, %fd269, %fd246;
	sub.f64 	%fd271, %fd233, %fd237;
	mul.f64 	%fd272, %fd271, %fd246;
	sub.f64 	%fd273, %fd235, %fd243;
	mul.f64 	%fd274, %fd273, %fd246;
	sub.f64 	%fd275, %fd231, %fd240;
	mul.f64 	%fd276, %fd275, %fd246;
	fma.rn.f64 	%fd277, %fd250, %fd135, 0d0000000000000000;
	fma.rn.f64 	%fd278, %fd262, %fd136, %fd277;
	fma.rn.f64 	%fd279, %fd272, %fd137, %fd278;
	fma.rn.f64 	%fd280, %fd254, %fd135, 0d0000000000000000;
	fma.rn.f64 	%fd281, %fd266, %fd136, %fd280;
	fma.rn.f64 	%fd282, %fd274, %fd137, %fd281;
	fma.rn.f64 	%fd283, %fd258, %fd135, 0d0000000000000000;
	fma.rn.f64 	%fd284, %fd270, %fd136, %fd283;
	fma.rn.f64 	%fd285, %fd276, %fd137, %fd284;
	fma.rn.f64 	%fd286, %fd250, %fd147, 0d0000000000000000;
	fma.rn.f64 	%fd287, %fd262, %fd148, %fd286;
	fma.rn.f64 	%fd288, %fd272, %fd149, %fd287;
	fma.rn.f64 	%fd289, %fd254, %fd147, 0d0000000000000000;
	fma.rn.f64 	%fd290, %fd266, %fd148, %fd289;
	fma.rn.f64 	%fd291, %fd274, %fd149, %fd290;
	fma.rn.f64 	%fd292, %fd258, %fd147, 0d0000000000000000;
	fma.rn.f64 	%fd293, %fd270, %fd148, %fd292;
	fma.rn.f64 	%fd294, %fd276, %fd149, %fd293;
	fma.rn.f64 	%fd295, %fd250, %fd159, 0d0000000000000000;
	fma.rn.f64 	%fd296, %fd262, %fd160, %fd295;
	fma.rn.f64 	%fd297, %fd272, %fd161, %fd296;
	fma.rn.f64 	%fd298, %fd254, %fd159, 0d0000000000000000;
	fma.rn.f64 	%fd299, %fd266, %fd160, %fd298;
	fma.rn.f64 	%fd300, %fd274, %fd161, %fd299;
	fma.rn.f64 	%fd301, %fd258, %fd159, 0d0000000000000000;
	fma.rn.f64 	%fd302, %fd270, %fd160, %fd301;
	fma.rn.f64 	%fd303, %fd276, %fd161, %fd302;
	fma.rn.f64 	%fd304, %fd250, %fd171, 0d0000000000000000;
	fma.rn.f64 	%fd305, %fd262, %fd172, %fd304;
	fma.rn.f64 	%fd306, %fd272, %fd173, %fd305;
	fma.rn.f64 	%fd307, %fd254, %fd171, 0d0000000000000000;
	fma.rn.f64 	%fd308, %fd266, %fd172, %fd307;
	fma.rn.f64 	%fd309, %fd274, %fd173, %fd308;
	fma.rn.f64 	%fd310, %fd258, %fd171, 0d0000000000000000;
	fma.rn.f64 	%fd311, %fd270, %fd172, %fd310;
	fma.rn.f64 	%fd312, %fd276, %fd173, %fd311;
	fma.rn.f64 	%fd313, %fd250, %fd183, 0d0000000000000000;
	fma.rn.f64 	%fd314, %fd262, %fd184, %fd313;
	fma.rn.f64 	%fd315, %fd272, %fd185, %fd314;
	fma.rn.f64 	%fd316, %fd254, %fd183, 0d0000000000000000;
	fma.rn.f64 	%fd317, %fd266, %fd184, %fd316;
	fma.rn.f64 	%fd318, %fd274, %fd185, %fd317;
	fma.rn.f64 	%fd319, %fd258, %fd183, 0d0000000000000000;
	fma.rn.f64 	%fd320, %fd270, %fd184, %fd319;
	fma.rn.f64 	%fd321, %fd276, %fd185, %fd320;
	fma.rn.f64 	%fd322, %fd250, %fd195, 0d0000000000000000;
	fma.rn.f64 	%fd323, %fd262, %fd196, %fd322;
	fma.rn.f64 	%fd324, %fd272, %fd197, %fd323;
	fma.rn.f64 	%fd325, %fd254, %fd195, 0d0000000000000000;
	fma.rn.f64 	%fd326, %fd266, %fd196, %fd325;
	fma.rn.f64 	%fd327, %fd274, %fd197, %fd326;
	fma.rn.f64 	%fd328, %fd258, %fd195, 0d0000000000000000;
	fma.rn.f64 	%fd329, %fd270, %fd196, %fd328;
	fma.rn.f64 	%fd330, %fd276, %fd197, %fd329;
	fma.rn.f64 	%fd331, %fd250, %fd207, 0d0000000000000000;
	fma.rn.f64 	%fd332, %fd262, %fd208, %fd331;
	fma.rn.f64 	%fd333, %fd272, %fd209, %fd332;
	fma.rn.f64 	%fd334, %fd254, %fd207, 0d0000000000000000;
	fma.rn.f64 	%fd335, %fd266, %fd208, %fd334;
	fma.rn.f64 	%fd336, %fd274, %fd209, %fd335;
	fma.rn.f64 	%fd337, %fd258, %fd207, 0d0000000000000000;
	fma.rn.f64 	%fd338, %fd270, %fd208, %fd337;
	fma.rn.f64 	%fd339, %fd276, %fd209, %fd338;
	fma.rn.f64 	%fd340, %fd250, %fd219, 0d0000000000000000;
	fma.rn.f64 	%fd341, %fd262, %fd220, %fd340;
	fma.rn.f64 	%fd342, %fd272, %fd221, %fd341;
	fma.rn.f64 	%fd343, %fd254, %fd219, 0d0000000000000000;
	fma.rn.f64 	%fd344, %fd266, %fd220, %fd343;
	fma.rn.f64 	%fd345, %fd274, %fd221, %fd344;
	fma.rn.f64 	%fd346, %fd258, %fd219, 0d0000000000000000;
	fma.rn.f64 	%fd347, %fd270, %fd220, %fd346;
	fma.rn.f64 	%fd348, %fd276, %fd221, %fd347;
	mul.f64 	%fd350, %fd245, %fd349;
	mul.f64 	%fd351, %fd350, %fd279;
	fma.rn.f64 	%fd352, %fd351, %fd279, %fd482;
	mul.f64 	%fd353, %fd350, %fd282;
	fma.rn.f64 	%fd354, %fd353, %fd282, %fd352;
	mul.f64 	%fd355, %fd350, %fd285;
	fma.rn.f64 	%fd482, %fd355, %fd285, %fd354;
	fma.rn.f64 	%fd356, %fd351, %fd288, %fd481;
	fma.rn.f64 	%fd357, %fd353, %fd291, %fd356;
	fma.rn.f64 	%fd481, %fd355, %fd294, %fd357;
	fma.rn.f64 	%fd358, %fd351, %fd297, %fd480;
	fma.rn.f64 	%fd359, %fd353, %fd300, %fd358;
	fma.rn.f64 	%fd480, %fd355, %fd303, %fd359;
	fma.rn.f64 	%fd360, %fd351, %fd306, %fd479;
	fma.rn.f64 	%fd361, %fd353, %fd309, %fd360;
	fma.rn.f64 	%fd479, %fd355, %fd312, %fd361;
	fma.rn.f64 	%fd362, %fd351, %fd315, %fd478;
	fma.rn.f64 	%fd363, %fd353, %fd318, %fd362;
	fma.rn.f64 	%fd478, %fd355, %fd321, %fd363;
	fma.rn.f64 	%fd364, %fd351, %fd324, %fd477;
	fma.rn.f64 	%fd365, %fd353, %fd327, %fd364;
	fma.rn.f64 	%fd477, %fd355, %fd330, %fd365;
	fma.rn.f64 	%fd366, %fd351, %fd333, %fd476;
	fma.rn.f64 	%fd367, %fd353, %fd336, %fd366;
	fma.rn.f64 	%fd476, %fd355, %fd339, %fd367;
	fma.rn.f64 	%fd368, %fd351, %fd342, %fd475;
	fma.rn.f64 	%fd369, %fd353, %fd345, %fd368;
	fma.rn.f64 	%fd475, %fd355, %fd348, %fd369;
	mul.f64 	%fd370, %fd350, %fd288;
	fma.rn.f64 	%fd371, %fd370, %fd288, %fd474;
	mul.f64 	%fd372, %fd350, %fd291;
	fma.rn.f64 	%fd373, %fd372, %fd291, %fd371;
	mul.f64 	%fd374, %fd350, %fd294;
	fma.rn.f64 	%fd474, %fd374, %fd294, %fd373;
	fma.rn.f64 	%fd375, %fd370, %fd297, %fd473;
	fma.rn.f64 	%fd376, %fd372, %fd300, %fd375;
	fma.rn.f64 	%fd473, %fd374, %fd303, %fd376;
	fma.rn.f64 	%fd377, %fd370, %fd306, %fd472;
	fma.rn.f64 	%fd378, %fd372, %fd309, %fd377;
	fma.rn.f64 	%fd472, %fd374, %fd312, %fd378;
	fma.rn.f64 	%fd379, %fd370, %fd315, %fd471;
	fma.rn.f64 	%fd380, %fd372, %fd318, %fd379;
	fma.rn.f64 	%fd471, %fd374, %fd321, %fd380;
	fma.rn.f64 	%fd381, %fd370, %fd324, %fd470;
	fma.rn.f64 	%fd382, %fd372, %fd327, %fd381;
	fma.rn.f64 	%fd470, %fd374, %fd330, %fd382;
	fma.rn.f64 	%fd383, %fd370, %fd333, %fd469;
	fma.rn.f64 	%fd384, %fd372, %fd336, %fd383;
	fma.rn.f64 	%fd469, %fd374, %fd339, %fd384;
	fma.rn.f64 	%fd385, %fd370, %fd342, %fd468;
	fma.rn.f64 	%fd386, %fd372, %fd345, %fd385;
	fma.rn.f64 	%fd468, %fd374, %fd348, %fd386;
	mul.f64 	%fd387, %fd350, %fd297;
	fma.rn.f64 	%fd388, %fd387, %fd297, %fd467;
	mul.f64 	%fd389, %fd350, %fd300;
	fma.rn.f64 	%fd390, %fd389, %fd300, %fd388;
	mul.f64 	%fd391, %fd350, %fd303;
	fma.rn.f64 	%fd467, %fd391, %fd303, %fd390;
	fma.rn.f64 	%fd392, %fd387, %fd306, %fd466;
	fma.rn.f64 	%fd393, %fd389, %fd309, %fd392;
	fma.rn.f64 	%fd466, %fd391, %fd312, %fd393;
	fma.rn.f64 	%fd394, %fd387, %fd315, %fd465;
	fma.rn.f64 	%fd395, %fd389, %fd318, %fd394;
	fma.rn.f64 	%fd465, %fd391, %fd321, %fd395;
	fma.rn.f64 	%fd396, %fd387, %fd324, %fd464;
	fma.rn.f64 	%fd397, %fd389, %fd327, %fd396;
	fma.rn.f64 	%fd464, %fd391, %fd330, %fd397;
	fma.rn.f64 	%fd398, %fd387, %fd333, %fd463;
	fma.rn.f64 	%fd399, %fd389, %fd336, %fd398;
	fma.rn.f64 	%fd463, %fd391, %fd339, %fd399;
	fma.rn.f64 	%fd400, %fd387, %fd342, %fd462;
	fma.rn.f64 	%fd401, %fd389, %fd345, %fd400;
	fma.rn.f64 	%fd462, %fd391, %fd348, %fd401;
	mul.f64 	%fd402, %fd350, %fd306;
	fma.rn.f64 	%fd403, %fd402, %fd306, %fd461;
	mul.f64 	%fd404, %fd350, %fd309;
	fma.rn.f64 	%fd405, %fd404, %fd309, %fd403;
	mul.f64 	%fd406, %fd350, %fd312;
	fma.rn.f64 	%fd461, %fd406, %fd312, %fd405;
	fma.rn.f64 	%fd407, %fd402, %fd315, %fd460;
	fma.rn.f64 	%fd408, %fd404, %fd318, %fd407;
	fma.rn.f64 	%fd460, %fd406, %fd321, %fd408;
	fma.rn.f64 	%fd409, %fd402, %fd324, %fd459;
	fma.rn.f64 	%fd410, %fd404, %fd327, %fd409;
	fma.rn.f64 	%fd459, %fd406, %fd330, %fd410;
	fma.rn.f64 	%fd411, %fd402, %fd333, %fd458;
	fma.rn.f64 	%fd412, %fd404, %fd336, %fd411;
	fma.rn.f64 	%fd458, %fd406, %fd339, %fd412;
	fma.rn.f64 	%fd413, %fd402, %fd342, %fd457;
	fma.rn.f64 	%fd414, %fd404, %fd345, %fd413;
	fma.rn.f64 	%fd457, %fd406, %fd348, %fd414;
	mul.f64 	%fd415, %fd350, %fd315;
	fma.rn.f64 	%fd416, %fd415, %fd315, %fd456;
	mul.f64 	%fd417, %fd350, %fd318;
	fma.rn.f64 	%fd418, %fd417, %fd318, %fd416;
	mul.f64 	%fd419, %fd350, %fd321;
	fma.rn.f64 	%fd456, %fd419, %fd321, %fd418;
	fma.rn.f64 	%fd420, %fd415, %fd324, %fd455;
	fma.rn.f64 	%fd421, %fd417, %fd327, %fd420;
	fma.rn.f64 	%fd455, %fd419, %fd330, %fd421;
	fma.rn.f64 	%fd422, %fd415, %fd333, %fd454;
	fma.rn.f64 	%fd423, %fd417, %fd336, %fd422;
	fma.rn.f64 	%fd454, %fd419, %fd339, %fd423;
	fma.rn.f64 	%fd424, %fd415, %fd342, %fd453;
	fma.rn.f64 	%fd425, %fd417, %fd345, %fd424;
	fma.rn.f64 	%fd453, %fd419, %fd348, %fd425;
	mul.f64 	%fd426, %fd350, %fd324;
	fma.rn.f64 	%fd427, %fd426, %fd324, %fd452;
	mul.f64 	%fd428, %fd350, %fd327;
	fma.rn.f64 	%fd429, %fd428, %fd327, %fd427;
	mul.f64 	%fd430, %fd350, %fd330;
	fma.rn.f64 	%fd452, %fd430, %fd330, %fd429;
	fma.rn.f64 	%fd431, %fd426, %fd333, %fd451;
	fma.rn.f64 	%fd432, %fd428, %fd336, %fd431;
	fma.rn.f64 	%fd451, %fd430, %fd339, %fd432;
	fma.rn.f64 	%fd433, %fd426, %fd342, %fd450;
	fma.rn.f64 	%fd434, %fd428, %fd345, %fd433;
	fma.rn.f64 	%fd450, %fd430, %fd348, %fd434;
	mul.f64 	%fd435, %fd350, %fd333;
	fma.rn.f64 	%fd436, %fd435, %fd333, %fd449;
	mul.f64 	%fd437, %fd350, %fd336;
	fma.rn.f64 	%fd438, %fd437, %fd336, %fd436;
	mul.f64 	%fd439, %fd350, %fd339;
	fma.rn.f64 	%fd449, %fd439, %fd339, %fd438;
	fma.rn.f64 	%fd440, %fd435, %fd342, %fd448;
	fma.rn.f64 	%fd441, %fd437, %fd345, %fd440;
	fma.rn.f64 	%fd448, %fd439, %fd348, %fd441;
	mul.f64 	%fd442, %fd350, %fd342;
	fma.rn.f64 	%fd443, %fd442, %fd342, %fd447;
	mul.f64 	%fd444, %fd350, %fd345;
	fma.rn.f64 	%fd445, %fd444, %fd345, %fd443;
	mul.f64 	%fd446, %fd350, %fd348;
	fma.rn.f64 	%fd447, %fd446, %fd348, %fd445;
	add.s32 	%r30, %r30, 1;
	add.s64 	%rd50, %rd50, 192;
	setp.ne.s32 	%p2, %r30, 8;
	@%p2 bra 	$L__BB3_2;
	st.global.f64 	[%rd1], %fd482;
	st.global.f64 	[%rd1+8], %fd481;
	st.global.f64 	[%rd1+16], %fd480;
	st.global.f64 	[%rd1+24], %fd479;
	st.global.f64 	[%rd2], %fd478;
	st.global.f64 	[%rd2+8], %fd477;
	st.global.f64 	[%rd2+16], %fd476;
	st.global.f64 	[%rd2+24], %fd475;
	st.global.f64 	[%rd3], %fd474;
	st.global.f64 	[%rd3+8], %fd473;
	st.global.f64 	[%rd3+16], %fd472;
	st.global.f64 	[%rd3+24], %fd471;
	st.global.f64 	[%rd4], %fd470;
	st.global.f64 	[%rd4+8], %fd469;
	st.global.f64 	[%rd4+16], %fd468;
	st.global.f64 	[%rd4+24], %fd467;
	st.global.f64 	[%rd5], %fd466;
	st.global.f64 	[%rd5+8], %fd465;
	st.global.f64 	[%rd5+16], %fd464;
	st.global.f64 	[%rd5+24], %fd463;
	st.global.f64 	[%rd6], %fd462;
	st.global.f64 	[%rd6+8], %fd461;
	st.global.f64 	[%rd6+16], %fd460;
	st.global.f64 	[%rd6+24], %fd459;
	st.global.f64 	[%rd7], %fd458;
	st.global.f64 	[%rd7+8], %fd457;
	st.global.f64 	[%rd7+16], %fd456;
	st.global.f64 	[%rd7+24], %fd455;
	st.global.f64 	[%rd8], %fd454;
	st.global.f64 	[%rd8+8], %fd453;
	st.global.f64 	[%rd8+16], %fd452;
	st.global.f64 	[%rd8+24], %fd451;
	st.global.f64 	[%rd9], %fd450;
	st.global.f64 	[%rd9+8], %fd449;
	st.global.f64 	[%rd9+16], %fd448;
	st.global.f64 	[%rd9+24], %fd447;
$L__BB3_4:
	ret;

}
	// .globl	_Z10Hex8scalarIdlEvPKT0_PKT_PS3_
.visible .entry _Z10Hex8scalarIdlEvPKT0_PKT_PS3_(
	.param .u64 .ptr .align 1 _Z10Hex8scalarIdlEvPKT0_PKT_PS3__param_0,
	.param .u64 .ptr .align 1 _Z10Hex8scalarIdlEvPKT0_PKT_PS3__param_1,
	.param .u64 .ptr .align 1 _Z10Hex8scalarIdlEvPKT0_PKT_PS3__param_2
)
{
	.reg .pred 	%p<3>;
	.reg .b32 	%r<23>;
	.reg .b64 	%rd<51>;
	.reg .b64 	%fd<483>;

	mov.u32 	%r3, %ntid.x;
	mov.u32 	%r4, %ctaid.x;
	mov.u32 	%r5, %tid.x;
	mad.lo.s32 	%r6, %r3, %r4, %r5;
	cvt.rn.f64.s32 	%fd133, %r6;
	ld.const.f64 	%fd134, [nel];
	setp.leu.f64 	%p1, %fd134, %fd133;
	@%p1 bra 	$L__BB4_4;
	ld.param.u64 	%rd49, [_Z10Hex8scalarIdlEvPKT0_PKT_PS3__param_2];
	ld.param.u64 	%rd48, [_Z10Hex8scalarIdlEvPKT0_PKT_PS3__param_1];
	ld.param.u64 	%rd47, [_Z10Hex8scalarIdlEvPKT0_PKT_PS3__param_0];
	cvta.to.global.u64 	%rd16, %rd49;
	cvta.to.global.u64 	%rd17, %rd48;
	cvta.to.global.u64 	%rd18, %rd47;
	mov.u32 	%r8, %ntid.x;
	mov.u32 	%r9, %ctaid.x;
	mov.u32 	%r10, %tid.x;
	mad.lo.s32 	%r11, %r8, %r9, %r10;
	shl.b32 	%r12, %r11, 3;
	mul.wide.u32 	%rd19, %r12, 8;
	add.s64 	%rd20, %rd18, %rd19;
	ld.global.u64 	%rd21, [%rd20];
	ld.global.u64 	%rd22, [%rd20+8];
	ld.global.u64 	%rd23, [%rd20+16];
	ld.global.u64 	%rd24, [%rd20+24];
	ld.global.u64 	%rd25, [%rd20+32];
	ld.global.u64 	%rd26, [%rd20+40];
	ld.global.u64 	%rd27, [%rd20+48];
	ld.global.u64 	%rd28, [%rd20+56];
	mad.lo.s64 	%rd29, %rd21, 24, %rd17;
	ld.global.f64 	%fd1, [%rd29+-24];
	ld.global.f64 	%fd2, [%rd29+-16];
	ld.global.f64 	%fd3, [%rd29+-8];
	mad.lo.s64 	%rd30, %rd22, 24, %rd17;
	ld.global.f64 	%fd4, [%rd30+-24];
	ld.global.f64 	%fd5, [%rd30+-16];
	ld.global.f64 	%fd6, [%rd30+-8];
	mad.lo.s64 	%rd31, %rd23, 24, %rd17;
	ld.global.f64 	%fd7, [%rd31+-24];
	ld.global.f64 	%fd8, [%rd31+-16];
	ld.global.f64 	%fd9, [%rd31+-8];
	mad.lo.s64 	%rd32, %rd24, 24, %rd17;
	ld.global.f64 	%fd10, [%rd32+-24];
	ld.global.f64 	%fd11, [%rd32+-16];
	ld.global.f64 	%fd12, [%rd32+-8];
	mad.lo.s64 	%rd33, %rd25, 24, %rd17;
	ld.global.f64 	%fd13, [%rd33+-24];
	ld.global.f64 	%fd14, [%rd33+-16];
	ld.global.f64 	%fd15, [%rd33+-8];
	mad.lo.s64 	%rd34, %rd26, 24, %rd17;
	ld.global.f64 	%fd16, [%rd34+-24];
	ld.global.f64 	%fd17, [%rd34+-16];
	ld.global.f64 	%fd18, [%rd34+-8];
	mad.lo.s64 	%rd35, %rd27, 24, %rd17;
	ld.global.f64 	%fd19, [%rd35+-24];
	ld.global.f64 	%fd20, [%rd35+-16];
	ld.global.f64 	%fd21, [%rd35+-8];
	mad.lo.s64 	%rd36, %rd28, 24, %rd17;
	ld.global.f64 	%fd22, [%rd36+-24];
	ld.global.f64 	%fd23, [%rd36+-16];
	ld.global.f64 	%fd24, [%rd36+-8];
	mul.lo.s32 	%r13, %r11, 36;
	mul.wide.u32 	%rd37, %r13, 8;
	add.s64 	%rd1, %rd16, %rd37;
	ld.global.f64 	%fd482, [%rd1];
	add.s32 	%r14, %r13, 4;
	mul.wide.u32 	%rd38, %r14, 8;
	add.s64 	%rd2, %rd16, %rd38;
	add.s32 	%r15, %r13, 8;
	mul.wide.u32 	%rd39, %r15, 8;
	add.s64 	%rd3, %rd16, %rd39;
	add.s32 	%r16, %r13, 12;
	mul.wide.u32 	%rd40, %r16, 8;
	add.s64 	%rd4, %rd16, %rd40;
	add.s32 	%r17, %r13, 16;
	mul.wide.u32 	%rd41, %r17, 8;
	add.s64 	%rd5, %rd16, %rd41;
	add.s32 	%r18, %r13, 20;
	mul.wide.u32 	%rd42, %r18, 8;
	add.s64 	%rd6, %rd16, %rd42;
	add.s32 	%r19, %r13, 24;
	mul.wide.u32 	%rd43, %r19, 8;
	add.s64 	%rd7, %rd16, %rd43;
	add.s32 	%r20, %r13, 28;
	mul.wide.u32 	%rd44, %r20, 8;
	add.s64 	%rd8, %rd16, %rd44;
	add.s32 	%r21, %r13, 32;
	mul.wide.u32 	%rd45, %r21, 8;
	add.s64 	%rd9, %rd16, %rd45;
	ld.global.f64 	%fd481, [%rd1+8];
	ld.global.f64 	%fd480, [%rd1+16];
	ld.global.f64 	%fd479, [%rd1+24];
	ld.global.f64 	%fd478, [%rd2];
	ld.global.f64 	%fd477, [%rd2+8];
	ld.global.f64 	%fd476, [%rd2+16];
	ld.global.f64 	%fd475, [%rd2+24];
	ld.global.f64 	%fd474, [%rd3];
	ld.global.f64 	%fd473, [%rd3+8];
	ld.global.f64 	%fd472, [%rd3+16];
	ld.global.f64 	%fd471, [%rd3+24];
	ld.global.f64 	%fd470, [%rd4];
	ld.global.f64 	%fd469, [%rd4+8];
	ld.global.f64 	%fd468, [%rd4+16];
	ld.global.f64 	%fd467, [%rd4+24];
	ld.global.f64 	%fd466, [%rd5];
	ld.global.f64 	%fd465, [%rd5+8];
	ld.global.f64 	%fd464, [%rd5+16];
	ld.global.f64 	%fd463, [%rd5+24];
	ld.global.f64 	%fd462, [%rd6];
	ld.global.f64 	%fd461, [%rd6+8];
	ld.global.f64 	%fd460, [%rd6+16];
	ld.global.f64 	%fd459, [%rd6+24];
	ld.global.f64 	%fd458, [%rd7];
	ld.global.f64 	%fd457, [%rd7+8];
	ld.global.f64 	%fd456, [%rd7+16];
	ld.global.f64 	%fd455, [%rd7+24];
	ld.global.f64 	%fd454, [%rd8];
	ld.global.f64 	%fd453, [%rd8+8];
	ld.global.f64 	%fd452, [%rd8+16];
	ld.global.f64 	%fd451, [%rd8+24];
	ld.global.f64 	%fd450, [%rd9];
	ld.global.f64 	%fd449, [%rd9+8];
	ld.global.f64 	%fd448, [%rd9+16];
	ld.global.f64 	%fd447, [%rd9+24];
	mov.u64 	%rd46, L;
	add.s64 	%rd50, %rd46, 96;
	mov.b32 	%r22, 0;
	ld.const.f64 	%fd349, [c];
$L__BB4_2:
	ld.const.f64 	%fd135, [%rd50+-96];
	ld.const.f64 	%fd136, [%rd50+-88];
	ld.const.f64 	%fd137, [%rd50+-80];
	fma.rn.f64 	%fd138, %fd135, %fd1, 0d0000000000000000;
	fma.rn.f64 	%fd139, %fd135, %fd2, 0d0000000000000000;
	fma.rn.f64 	%fd140, %fd135, %fd3, 0d0000000000000000;
	fma.rn.f64 	%fd141, %fd136, %fd1, 0d0000000000000000;
	fma.rn.f64 	%fd142, %fd136, %fd2, 0d0000000000000000;
	fma.rn.f64 	%fd143, %fd136, %fd3, 0d0000000000000000;
	fma.rn.f64 	%fd144, %fd137, %fd1, 0d0000000000000000;
	fma.rn.f64 	%fd145, %fd137, %fd2, 0d0000000000000000;
	fma.rn.f64 	%fd146, %fd137, %fd3, 0d0000000000000000;
	ld.const.f64 	%fd147, [%rd50+-72];
	ld.const.f64 	%fd148, [%rd50+-64];
	ld.const.f64 	%fd149, [%rd50+-56];
	fma.rn.f64 	%fd150, %fd147, %fd4, %fd138;
	fma.rn.f64 	%fd151, %fd147, %fd5, %fd139;
	fma.rn.f64 	%fd152, %fd147, %fd6, %fd140;
	fma.rn.f64 	%fd153, %fd148, %fd4, %fd141;
	fma.rn.f64 	%fd154, %fd148, %fd5, %fd142;
	fma.rn.f64 	%fd155, %fd148, %fd6, %fd143;
	fma.rn.f64 	%fd156, %fd149, %fd4, %fd144;
	fma.rn.f64 	%fd157, %fd149, %fd5, %fd145;
	fma.rn.f64 	%fd158, %fd149, %fd6, %fd146;
	ld.const.f64 	%fd159, [%rd50+-48];
	ld.const.f64 	%fd160, [%rd50+-40];
	ld.const.f64 	%fd161, [%rd50+-32];
	fma.rn.f64 	%fd162, %fd159, %fd7, %fd150;
	fma.rn.f64 	%fd163, %fd159, %fd8, %fd151;
	fma.rn.f64 	%fd164, %fd159, %fd9, %fd152;
	fma.rn.f64 	%fd165, %fd160, %fd7, %fd153;
	fma.rn.f64 	%fd166, %fd160, %fd8, %fd154;
	fma.rn.f64 	%fd167, %fd160, %fd9, %fd155;
	fma.rn.f64 	%fd168, %fd161, %fd7, %fd156;
	fma.rn.f64 	%fd169, %fd161, %fd8, %fd157;
	fma.rn.f64 	%fd170, %fd161, %fd9, %fd158;
	ld.const.f64 	%fd171, [%rd50+-24];
	ld.const.f64 	%fd172, [%rd50+-16];
	ld.const.f64 	%fd173, [%rd50+-8];
	fma.rn.f64 	%fd174, %fd171, %fd10, %fd162;
	fma.rn.f64 	%fd175, %fd171, %fd11, %fd163;
	fma.rn.f64 	%fd176, %fd171, %fd12, %fd164;
	fma.rn.f64 	%fd177, %fd172, %fd10, %fd165;
	fma.rn.f64 	%fd178, %fd172, %fd11, %fd166;
	fma.rn.f64 	%fd179, %fd172, %fd12, %fd167;
	fma.rn.f64 	%fd180, %fd173, %fd10, %fd168;
	fma.rn.f64 	%fd181, %fd173, %fd11, %fd169;
	fma.rn.f64 	%fd182, %fd173, %fd12, %fd170;
	ld.const.f64 	%fd183, [%rd50];
	ld.const.f64 	%fd184, [%rd50+8];
	ld.const.f64 	%fd185, [%rd50+16];
	fma.rn.f64 	%fd186, %fd183, %fd13, %fd174;
	fma.rn.f64 	%fd187, %fd183, %fd14, %fd175;
	fma.rn.f64 	%fd188, %fd183, %fd15, %fd176;
	fma.rn.f64 	%fd189, %fd184, %fd13, %fd177;
	fma.rn.f64 	%fd190, %fd184, %fd14, %fd178;
	fma.rn.f64 	%fd191, %fd184, %fd15, %fd179;
	fma.rn.f64 	%fd192, %fd185, %fd13, %fd180;
	fma.rn.f64 	%fd193, %fd185, %fd14, %fd181;
	fma.rn.f64 	%fd194, %fd185, %fd15, %fd182;
	ld.const.f64 	%fd195, [%rd50+24];
	ld.const.f64 	%fd196, [%rd50+32];
	ld.const.f64 	%fd197, [%rd50+40];
	fma.rn.f64 	%fd198, %fd195, %fd16, %fd186;
	fma.rn.f64 	%fd199, %fd195, %fd17, %fd187;
	fma.rn.f64 	%fd200, %fd195, %fd18, %fd188;
	fma.rn.f64 	%fd201, %fd196, %fd16, %fd189;
	fma.rn.f64 	%fd202, %fd196, %fd17, %fd190;
	fma.rn.f64 	%fd203, %fd196, %fd18, %fd191;
	fma.rn.f64 	%fd204, %fd197, %fd16, %fd192;
	fma.rn.f64 	%fd205, %fd197, %fd17, %fd193;
	fma.rn.f64 	%fd206, %fd197, %fd18, %fd194;
	ld.const.f64 	%fd207, [%rd50+48];
	ld.const.f64 	%fd208, [%rd50+56];
	ld.const.f64 	%fd209, [%rd50+64];
	fma.rn.f64 	%fd210, %fd207, %fd19, %fd198;
	fma.rn.f64 	%fd211, %fd207, %fd20, %fd199;
	fma.rn.f64 	%fd212, %fd207, %fd21, %fd200;
	fma.rn.f64 	%fd213, %fd208, %fd19, %fd201;
	fma.rn.f64 	%fd214, %fd208, %fd20, %fd202;
	fma.rn.f64 	%fd215, %fd208, %fd21, %fd203;
	fma.rn.f64 	%fd216, %fd209, %fd19, %fd204;
	fma.rn.f64 	%fd217, %fd209, %fd20, %fd205;
	fma.rn.f64 	%fd218, %fd209, %fd21, %fd206;
	ld.const.f64 	%fd219, [%rd50+72];
	ld.const.f64 	%fd220, [%rd50+80];
	ld.const.f64 	%fd221, [%rd50+88];
	fma.rn.f64 	%fd222, %fd219, %fd22, %fd210;
	fma.rn.f64 	%fd223, %fd219, %fd23, %fd211;
	fma.rn.f64 	%fd224, %fd219, %fd24, %fd212;
	fma.rn.f64 	%fd225, %fd220, %fd22, %fd213;
	fma.rn.f64 	%fd226, %fd220, %fd23, %fd214;
	fma.rn.f64 	%fd227, %fd220, %fd24, %fd215;
	fma.rn.f64 	%fd228, %fd221, %fd22, %fd216;
	fma.rn.f64 	%fd229, %fd221, %fd23, %fd217;
	fma.rn.f64 	%fd230, %fd221, %fd24, %fd218;
	mul.f64 	%fd231, %fd226, %fd222;
	mul.f64 	%fd232, %fd230, %fd231;
	mul.f64 	%fd233, %fd227, %fd223;
	fma.rn.f64 	%fd234, %fd233, %fd228, %fd232;
	mul.f64 	%fd235, %fd224, %fd225;
	fma.rn.f64 	%fd236, %fd229, %fd235, %fd234;
	mul.f64 	%fd237, %fd224, %fd226;
	mul.f64 	%fd238, %fd237, %fd228;
	sub.f64 	%fd239, %fd236, %fd238;
	mul.f64 	%fd240, %fd223, %fd225;
	mul.f64 	%fd241, %fd230, %fd240;
	sub.f64 	%fd242, %fd239, %fd241;
	mul.f64 	%fd243, %fd227, %fd222;
	mul.f64 	%fd244, %fd229, %fd243;
	sub.f64 	%fd245, %fd242, %fd244;
	rcp.rn.f64 	%fd246, %fd245;
	mul.f64 	%fd247, %fd230, %fd226;
	mul.f64 	%fd248, %fd227, %fd229;
	sub.f64 	%fd249, %fd247, %fd248;
	mul.f64 	%fd250, %fd249, %fd246;
	mul.f64 	%fd251, %fd227, %fd228;
	mul.f64 	%fd252, %fd230, %fd225;
	sub.f64 	%fd253, %fd251, %fd252;
	mul.f64 	%fd254, %fd253, %fd246;
	mul.f64 	%fd255, %fd229, %fd225;
	mul.f64 	%fd256, %fd226, %fd228;
	sub.f64 	%fd257, %fd255, %fd256;
	mul.f64 	%fd258, %fd257, %fd246;
	mul.f64 	%fd259, %fd224, %fd229;
	mul.f64 	%fd260, %fd230, %fd223;
	sub.f64 	%fd261, %fd259, %fd260;
	mul.f64 	%fd262, %fd261, %fd246;
	mul.f64 	%fd263, %fd230, %fd222;
	mul.f64 	%fd264, %fd224, %fd228;
	sub.f64 	%fd265, %fd263, %fd264;
	mul.f64 	%fd266, %fd265, %fd246;
	mul.f64 	%fd267, %fd223, %fd228;
	mul.f64 	%fd268, %fd229, %fd222;
	sub.f64 	%fd269, %fd267, %fd268;
	mul.f64 	%fd270, %fd269, %fd246;
	sub.f64 	%fd271, %fd233, %fd237;
	mul.f64 	%fd272, %fd271, %fd246;
	sub.f64 	%fd273, %fd235, %fd243;
	mul.f64 	%fd274, %fd273, %fd246;
	sub.f64 	%fd275, %fd231, %fd240;
	mul.f64 	%fd276, %fd275, %fd246;
	fma.rn.f64 	%fd277, %fd250, %fd135, 0d0000000000000000;
	fma.rn.f64 	%fd278, %fd262, %fd136, %fd277;
	fma.rn.f64 	%fd279, %fd272, %fd137, %fd278;
	fma.rn.f64 	%fd280, %fd254, %fd135, 0d0000000000000000;
	fma.rn.f64 	%fd281, %fd266, %fd136, %fd280;
	fma.rn.f64 	%fd282, %fd274, %fd137, %fd281;
	fma.rn.f64 	%fd283, %fd258, %fd135, 0d0000000000000000;
	fma.rn.f64 	%fd284, %fd270, %fd136, %fd283;
	fma.rn.f64 	%fd285, %fd276, %fd137, %fd284;
	fma.rn.f64 	%fd286, %fd250, %fd147, 0d0000000000000000;
	fma.rn.f64 	%fd287, %fd262, %fd148, %fd286;
	fma.rn.f64 	%fd288, %fd272, %fd149, %fd287;
	fma.rn.f64 	%fd289, %fd254, %fd147, 0d0000000000000000;
	fma.rn.f64 	%fd290, %fd266, %fd148, %fd289;
	fma.rn.f64 	%fd291, %fd274, %fd149, %fd290;
	fma.rn.f64 	%fd292, %fd258, %fd147, 0d0000000000000000;
	fma.rn.f64 	%fd293, %fd270, %fd148, %fd292;
	fma.rn.f64 	%fd294, %fd276, %fd149, %fd293;
	fma.rn.f64 	%fd295, %fd250, %fd159, 0d0000000000000000;
	fma.rn.f64 	%fd296, %fd262, %fd160, %fd295;
	fma.rn.f64 	%fd297, %fd272, %fd161, %fd296;
	fma.rn.f64 	%fd298, %fd254, %fd159, 0d0000000000000000;
	fma.rn.f64 	%fd299, %fd266, %fd160, %fd298;
	fma.rn.f64 	%fd300, %fd274, %fd161, %fd299;
	fma.rn.f64 	%fd301, %fd258, %fd159, 0d0000000000000000;
	fma.rn.f64 	%fd302, %fd270, %fd160, %fd301;
	fma.rn.f64 	%fd303, %fd276, %fd161, %fd302;
	fma.rn.f64 	%fd304, %fd250, %fd171, 0d0000000000000000;
	fma.rn.f64 	%fd305, %fd262, %fd172, %fd304;
	fma.rn.f64 	%fd306, %fd272, %fd173, %fd305;
	fma.rn.f64 	%fd307, %fd254, %fd171, 0d0000000000000000;
	fma.rn.f64 	%fd308, %fd266, %fd172, %fd307;
	fma.rn.f64 	%fd309, %fd274, %fd173, %fd308;
	fma.rn.f64 	%fd310, %fd258, %fd171, 0d0000000000000000;
	fma.rn.f64 	%fd311, %fd270, %fd172, %fd310;
	fma.rn.f64 	%fd312, %fd276, %fd173, %fd311;
	fma.rn.f64 	%fd313, %fd250, %fd183, 0d0000000000000000;
	fma.rn.f64 	%fd314, %fd262, %fd184, %fd313;
	fma.rn.f64 	%fd315, %fd272, %fd185, %fd314;
	fma.rn.f64 	%fd316, %fd254, %fd183, 0d0000000000000000;
	fma.rn.f64 	%fd317, %fd266, %fd184, %fd316;
	fma.rn.f64 	%fd318, %fd274, %fd185, %fd317;
	fma.rn.f64 	%fd319, %fd258, %fd183, 0d0000000000000000;
	fma.rn.f64 	%fd320, %fd270, %fd184, %fd319;
	fma.rn.f64 	%fd321, %fd276, %fd185, %fd320;
	fma.rn.f64 	%fd322, %fd250, %fd195, 0d0000000000000000;
	fma.rn.f64 	%fd323, %fd262, %fd196, %fd322;
	fma.rn.f64 	%fd324, %fd272, %fd197, %fd323;
	fma.rn.f64 	%fd325, %fd254, %fd195, 0d0000000000000000;
	fma.rn.f64 	%fd326, %fd266, %fd196, %fd325;
	fma.rn.f64 	%fd327, %fd274, %fd197, %fd326;
	fma.rn.f64 	%fd328, %fd258, %fd195, 0d0000000000000000;
	fma.rn.f64 	%fd329, %fd270, %fd196, %fd328;
	fma.rn.f64 	%fd330, %fd276, %fd197, %fd329;
	fma.rn.f64 	%fd331, %fd250, %fd207, 0d0000000000000000;
	fma.rn.f64 	%fd332, %fd262, %fd208, %fd331;
	fma.rn.f64 	%fd333, %fd272, %fd209, %fd332;
	fma.rn.f64 	%fd334, %fd254, %fd207, 0d0000000000000000;
	fma.rn.f64 	%fd335, %fd266, %fd208, %fd334;
	fma.rn.f64 	%fd336, %fd274, %fd209, %fd335;
	fma.rn.f64 	%fd337, %fd258, %fd207, 0d0000000000000000;
	fma.rn.f64 	%fd338, %fd270, %fd208, %fd337;
	fma.rn.f64 	%fd339, %fd276, %fd209, %fd338;
	fma.rn.f64 	%fd340, %fd250, %fd219, 0d0000000000000000;
	fma.rn.f64 	%fd341, %fd262, %fd220, %fd340;
	fma.rn.f64 	%fd342, %fd272, %fd221, %fd341;
	fma.rn.f64 	%fd343, %fd254, %fd219, 0d0000000000000000;
	fma.rn.f64 	%fd344, %fd266, %fd220, %fd343;
	fma.rn.f64 	%fd345, %fd274, %fd221, %fd344;
	fma.rn.f64 	%fd346, %fd258, %fd219, 0d0000000000000000;
	fma.rn.f64 	%fd347, %fd270, %fd220, %fd346;
	fma.rn.f64 	%fd348, %fd276, %fd221, %fd347;
	mul.f64 	%fd350, %fd245, %fd349;
	mul.f64 	%fd351, %fd350, %fd279;
	fma.rn.f64 	%fd352, %fd351, %fd279, %fd482;
	mul.f64 	%fd353, %fd350, %fd282;
	fma.rn.f64 	%fd354, %fd353, %fd282, %fd352;
	mul.f64 	%fd355, %fd350, %fd285;
	fma.rn.f64 	%fd482, %fd355, %fd285, %fd354;
	fma.rn.f64 	%fd356, %fd351, %fd288, %fd481;
	fma.rn.f64 	%fd357, %fd353, %fd291, %fd356;
	fma.rn.f64 	%fd481, %fd355, %fd294, %fd357;
	fma.rn.f64 	%fd358, %fd351, %fd297, %fd480;
	fma.rn.f64 	%fd359, %fd353, %fd300, %fd358;
	fma.rn.f64 	%fd480, %fd355, %fd303, %fd359;
	fma.rn.f64 	%fd360, %fd351, %fd306, %fd479;
	fma.rn.f64 	%fd361, %fd353, %fd309, %fd360;
	fma.rn.f64 	%fd479, %fd355, %fd312, %fd361;
	fma.rn.f64 	%fd362, %fd351, %fd315, %fd478;
	fma.rn.f64 	%fd363, %fd353, %fd318, %fd362;
	fma.rn.f64 	%fd478, %fd355, %fd321, %fd363;
	fma.rn.f64 	%fd364, %fd351, %fd324, %fd477;
	fma.rn.f64 	%fd365, %fd353, %fd327, %fd364;
	fma.rn.f64 	%fd477, %fd355, %fd330, %fd365;
	fma.rn.f64 	%fd366, %fd351, %fd333, %fd476;
	fma.rn.f64 	%fd367, %fd353, %fd336, %fd366;
	fma.rn.f64 	%fd476, %fd355, %fd339, %fd367;
	fma.rn.f64 	%fd368, %fd351, %fd342, %fd475;
	fma.rn.f64 	%fd369, %fd353, %fd345, %fd368;
	fma.rn.f64 	%fd475, %fd355, %fd348, %fd369;
	mul.f64 	%fd370, %fd350, %fd288;
	fma.rn.f64 	%fd371, %fd370, %fd288, %fd474;
	mul.f64 	%fd372, %fd350, %fd291;
	fma.rn.f64 	%fd373, %fd372, %fd291, %fd371;
	mul.f64 	%fd374, %fd350, %fd294;
	fma.rn.f64 	%fd474, %fd374, %fd294, %fd373;
	fma.rn.f64 	%fd375, %fd370, %fd297, %fd473;
	fma.rn.f64 	%fd376, %fd372, %fd300, %fd375;
	fma.rn.f64 	%fd473, %fd374, %fd303, %fd376;
	fma.rn.f64 	%fd377, %fd370, %fd306, %fd472;
	fma.rn.f64 	%fd378, %fd372, %fd309, %fd377;
	fma.rn.f64 	%fd472, %fd374, %fd312, %fd378;
	fma.rn.f64 	%fd379, %fd370, %fd315, %fd471;
	fma.rn.f64 	%fd380, %fd372, %fd318, %fd379;
	fma.rn.f64 	%fd471, %fd374, %fd321, %fd380;
	fma.rn.f64 	%fd381, %fd370, %fd324, %fd470;
	fma.rn.f64 	%fd382, %fd372, %fd327, %fd381;
	fma.rn.f64 	%fd470, %fd374, %fd330, %fd382;
	fma.rn.f64 	%fd383, %fd370, %fd333, %fd469;
	fma.rn.f64 	%fd384, %fd372, %fd336, %fd383;
	fma.rn.f64 	%fd469, %fd374, %fd339, %fd384;
	fma.rn.f64 	%fd385, %fd370, %fd342, %fd468;
	fma.rn.f64 	%fd386, %fd372, %fd345, %fd385;
	fma.rn.f64 	%fd468, %fd374, %fd348, %fd386;
	mul.f64 	%fd387, %fd350, %fd297;
	fma.rn.f64 	%fd388, %fd387, %fd297, %fd467;
	mul.f64 	%fd389, %fd350, %fd300;
	fma.rn.f64 	%fd390, %fd389, %fd300, %fd388;
	mul.f64 	%fd391, %fd350, %fd303;
	fma.rn.f64 	%fd467, %fd391, %fd303, %fd390;
	fma.rn.f64 	%fd392, %fd387, %fd306, %fd466;
	fma.rn.f64 	%fd393, %fd389, %fd309, %fd392;
	fma.rn.f64 	%fd466, %fd391, %fd312, %fd393;
	fma.rn.f64 	%fd394, %fd387, %fd315, %fd465;
	fma.rn.f64 	%fd395, %fd389, %fd318, %fd394;
	fma.rn.f64 	%fd465, %fd391, %fd321, %fd395;
	fma.rn.f64 	%fd396, %fd387, %fd324, %fd464;
	fma.rn.f64 	%fd397, %fd389, %fd327, %fd396;
	fma.rn.f64 	%fd464, %fd391, %fd330, %fd397;
	fma.rn.f64 	%fd398, %fd387, %fd333, %fd463;
	fma.rn.f64 	%fd399, %fd389, %fd336, %fd398;
	fma.rn.f64 	%fd463, %fd391, %fd339, %fd399;
	fma.rn.f64 	%fd400, %fd387, %fd342, %fd462;
	fma.rn.f64 	%fd401, %fd389, %fd345, %fd400;
	fma.rn.f64 	%fd462, %fd391, %fd348, %fd401;
	mul.f64 	%fd402, %fd350, %fd306;
	fma.rn.f64 	%fd403, %fd402, %fd306, %fd461;
	mul.f64 	%fd404, %fd350, %fd309;
	fma.rn.f64 	%fd405, %fd404, %fd309, %fd403;
	mul.f64 	%fd406, %fd350, %fd312;
	fma.rn.f64 	%fd461, %fd406, %fd312, %fd405;
	fma.rn.f64 	%fd407, %fd402, %fd315, %fd460;
	fma.rn.f64 	%fd408, %fd404, %fd318, %fd407;
	fma.rn.f64 	%fd460, %fd406, %fd321, %fd408;
	fma.rn.f64 	%fd409, %fd402, %fd324, %fd459;
	fma.rn.f64 	%fd410, %fd404, %fd327, %fd409;
	fma.rn.f64 	%fd459, %fd406, %fd330, %fd410;
	fma.rn.f64 	%fd411, %fd402, %fd333, %fd458;
	fma.rn.f64 	%fd412, %fd404, %fd336, %fd411;
	fma.rn.f64 	%fd458, %fd406, %fd339, %fd412;
	fma.rn.f64 	%fd413, %fd402, %fd342, %fd457;
	fma.rn.f64 	%fd414, %fd404, %fd345, %fd413;
	fma.rn.f64 	%fd457, %fd406, %fd348, %fd414;
	mul.f64 	%fd415, %fd350, %fd315;
	fma.rn.f64 	%fd416, %fd415, %fd315, %fd456;
	mul.f64 	%fd417, %fd350, %fd318;
	fma.rn.f64 	%fd418, %fd417, %fd318, %fd416;
	mul.f64 	%fd419, %fd350, %fd321;
	fma.rn.f64 	%fd456, %fd419, %fd321, %fd418;
	fma.rn.f64 	%fd420, %fd415, %fd324, %fd455;
	fma.rn.f64 	%fd421, %fd417, %fd327, %fd420;
	fma.rn.f64 	%fd455, %fd419, %fd330, %fd421;
	fma.rn.f64 	%fd422, %fd415, %fd333, %fd454;
	fma.rn.f64 	%fd423, %fd417, %fd336, %fd422;
	fma.rn.f64 	%fd454, %fd419, %fd339, %fd423;
	fma.rn.f64 	%fd424, %fd415, %fd342, %fd453;
	fma.rn.f64 	%fd425, %fd417, %fd345, %fd424;
	fma.rn.f64 	%fd453, %fd419, %fd348, %fd425;
	mul.f64 	%fd426, %fd350, %fd324;
	fma.rn.f64 	%fd427, %fd426, %fd324, %fd452;
	mul.f64 	%fd428, %fd350, %fd327;
	fma.rn.f64 	%fd429, %fd428, %fd327, %fd427;
	mul.f64 	%fd430, %fd350, %fd330;
	fma.rn.f64 	%fd452, %fd430, %fd330, %fd429;
	fma.rn.f64 	%fd431, %fd426, %fd333, %fd451;
	fma.rn.f64 	%fd432, %fd428, %fd336, %fd431;
	fma.rn.f64 	%fd451, %fd430, %fd339, %fd432;
	fma.rn.f64 	%fd433, %fd426, %fd342, %fd450;
	fma.rn.f64 	%fd434, %fd428, %fd345, %fd433;
	fma.rn.f64 	%fd450, %fd430, %fd348, %fd434;
	mul.f64 	%fd435, %fd350, %fd333;
	fma.rn.f64 	%fd436, %fd435, %fd333, %fd449;
	mul.f64 	%fd437, %fd350, %fd336;
	fma.rn.f64 	%fd438, %fd437, %fd336, %fd436;
	mul.f64 	%fd439, %fd350, %fd339;
	fma.rn.f64 	%fd449, %fd439, %fd339, %fd438;
	fma.rn.f64 	%fd440, %fd435, %fd342, %fd448;
	fma.rn.f64 	%fd441, %fd437, %fd345, %fd440;
	fma.rn.f64 	%fd448, %fd439, %fd348, %fd441;
	mul.f64 	%fd442, %fd350, %fd342;
	fma.rn.f64 	%fd443, %fd442, %fd342, %fd447;
	mul.f64 	%fd444, %fd350, %fd345;
	fma.rn.f64 	%fd445, %fd444, %fd345, %fd443;
	mul.f64 	%fd446, %fd350, %fd348;
	fma.rn.f64 	%fd447, %fd446, %fd348, %fd445;
	add.s32 	%r22, %r22, 1;
	add.s64 	%rd50, %rd50, 192;
	setp.ne.s32 	%p2, %r22, 8;
	@%p2 bra 	$L__BB4_2;
	st.global.f64 	[%rd1], %fd482;
	st.global.f64 	[%rd1+8], %fd481;
	st.global.f64 	[%rd1+16], %fd480;
	st.global.f64 	[%rd1+24], %fd479;
	st.global.f64 	[%rd2], %fd478;
	st.global.f64 	[%rd2+8], %fd477;
	st.global.f64 	[%rd2+16], %fd476;
	st.global.f64 	[%rd2+24], %fd475;
	st.global.f64 	[%rd3], %fd474;
	st.global.f64 	[%rd3+8], %fd473;
	st.global.f64 	[%rd3+16], %fd472;
	st.global.f64 	[%rd3+24], %fd471;
	st.global.f64 	[%rd4], %fd470;
	st.global.f64 	[%rd4+8], %fd469;
	st.global.f64 	[%rd4+16], %fd468;
	st.global.f64 	[%rd4+24], %fd467;
	st.global.f64 	[%rd5], %fd466;
	st.global.f64 	[%rd5+8], %fd465;
	st.global.f64 	[%rd5+16], %fd464;
	st.global.f64 	[%rd5+24], %fd463;
	st.global.f64 	[%rd6], %fd462;
	st.global.f64 	[%rd6+8], %fd461;
	st.global.f64 	[%rd6+16], %fd460;
	st.global.f64 	[%rd6+24], %fd459;
	st.global.f64 	[%rd7], %fd458;
	st.global.f64 	[%rd7+8], %fd457;
	st.global.f64 	[%rd7+16], %fd456;
	st.global.f64 	[%rd7+24], %fd455;
	st.global.f64 	[%rd8], %fd454;
	st.global.f64 	[%rd8+8], %fd453;
	st.global.f64 	[%rd8+16], %fd452;
	st.global.f64 	[%rd8+24], %fd451;
	st.global.f64 	[%rd9], %fd450;
	st.global.f64 	[%rd9+8], %fd449;
	st.global.f64 	[%rd9+16], %fd448;
	st.global.f64 	[%rd9+24], %fd447;
$L__BB4_4:
	ret;

}
	// .globl	_Z10Hex8scalarIdmEvPKT0_PKT_PS3_
.visible .entry _Z10Hex8scalarIdmEvPKT0_PKT_PS3_(
	.param .u64 .ptr .align 1 _Z10Hex8scalarIdmEvPKT0_PKT_PS3__param_0,
	.param .u64 .ptr .align 1 _Z10Hex8scalarIdmEvPKT0_PKT_PS3__param_1,
	.param .u64 .ptr .align 1 _Z10Hex8scalarIdmEvPKT0_PKT_PS3__param_2
)
{
	.reg .pred 	%p<3>;
	.reg .b32 	%r<23>;
	.reg .b64 	%rd<51>;
	.reg .b64 	%fd<483>;

	mov.u32 	%r3, %ntid.x;
	mov.u32 	%r4, %ctaid.x;
	mov.u32 	%r5, %tid.x;
	mad.lo.s32 	%r6, %r3, %r4, %r5;
	cvt.rn.f64.s32 	%fd133, %r6;
	ld.const.f64 	%fd134, [nel];
	setp.leu.f64 	%p1, %fd134, %fd133;
	@%p1 bra 	$L__BB5_4;
	ld.param.u64 	%rd49, [_Z10Hex8scalarIdmEvPKT0_PKT_PS3__param_2];
	ld.param.u64 	%rd48, [_Z10Hex8scalarIdmEvPKT0_PKT_PS3__param_1];
	ld.param.u64 	%rd47, [_Z10Hex8scalarIdmEvPKT0_PKT_PS3__param_0];
	cvta.to.global.u64 	%rd16, %rd49;
	cvta.to.global.u64 	%rd17, %rd48;
	cvta.to.global.u64 	%rd18, %rd47;
	mov.u32 	%r8, %ntid.x;
	mov.u32 	%r9, %ctaid.x;
	mov.u32 	%r10, %tid.x;
	mad.lo.s32 	%r11, %r8, %r9, %r10;
	shl.b32 	%r12, %r11, 3;
	mul.wide.u32 	%rd19, %r12, 8;
	add.s64 	%rd20, %rd18, %rd19;
	ld.global.u64 	%rd21, [%rd20];
	ld.global.u64 	%rd22, [%rd20+8];
	ld.global.u64 	%rd23, [%rd20+16];
	ld.global.u64 	%rd24, [%rd20+24];
	ld.global.u64 	%rd25, [%rd20+32];
	ld.global.u64 	%rd26, [%rd20+40];
	ld.global.u64 	%rd27, [%rd20+48];
	ld.global.u64 	%rd28, [%rd20+56];
	mad.lo.s64 	%rd29, %rd21, 24, %rd17;
	ld.global.f64 	%fd1, [%rd29+-24];
	ld.global.f64 	%fd2, [%rd29+-16];
	ld.global.f64 	%fd3, [%rd29+-8];
	mad.lo.s64 	%rd30, %rd22, 24, %rd17;
	ld.global.f64 	%fd4, [%rd30+-24];
	ld.global.f64 	%fd5, [%rd30+-16];
	ld.global.f64 	%fd6, [%rd30+-8];
	mad.lo.s64 	%rd31, %rd23, 24, %rd17;
	ld.global.f64 	%fd7, [%rd31+-24];
	ld.global.f64 	%fd8, [%rd31+-16];
	ld.global.f64 	%fd9, [%rd31+-8];
	mad.lo.s64 	%rd32, %rd24, 24, %rd17;
	ld.global.f64 	%fd10, [%rd32+-24];
	ld.global.f64 	%fd11, [%rd32+-16];
	ld.global.f64 	%fd12, [%rd32+-8];
	mad.lo.s64 	%rd33, %rd25, 24, %rd17;
	ld.global.f64 	%fd13, [%rd33+-24];
	ld.global.f64 	%fd14, [%rd33+-16];
	ld.global.f64 	%fd15, [%rd33+-8];
	mad.lo.s64 	%rd34, %rd26, 24, %rd17;
	ld.global.f64 	%fd16, [%rd34+-24];
	ld.global.f64 	%fd17, [%rd34+-16];
	ld.global.f64 	%fd18, [%rd34+-8];
	mad.lo.s64 	%rd35, %rd27, 24, %rd17;
	ld.global.f64 	%fd19, [%rd35+-24];
	ld.global.f64 	%fd20, [%rd35+-16];
	ld.global.f64 	%fd21, [%rd35+-8];
	mad.lo.s64 	%rd36, %rd28, 24, %rd17;
	ld.global.f64 	%fd22, [%rd36+-24];
	ld.global.f64 	%fd23, [%rd36+-16];
	ld.global.f64 	%fd24, [%rd36+-8];
	mul.lo.s32 	%r13, %r11, 36;
	mul.wide.u32 	%rd37, %r13, 8;
	add.s64 	%rd1, %rd16, %rd37;
	ld.global.f64 	%fd482, [%rd1];
	add.s32 	%r14, %r13, 4;
	mul.wide.u32 	%rd38, %r14, 8;
	add.s64 	%rd2, %rd16, %rd38;
	add.s32 	%r15, %r13, 8;
	mul.wide.u32 	%rd39, %r15, 8;
	add.s64 	%rd3, %rd16, %rd39;
	add.s32 	%r16, %r13, 12;
	mul.wide.u32 	%rd40, %r16, 8;
	add.s64 	%rd4, %rd16, %rd40;
	add.s32 	%r17, %r13, 16;
	mul.wide.u32 	%rd41, %r17, 8;
	add.s64 	%rd5, %rd16, %rd41;
	add.s32 	%r18, %r13, 20;
	mul.wide.u32 	%rd42, %r18, 8;
	add.s64 	%rd6, %rd16, %rd42;
	add.s32 	%r19, %r13, 24;
	mul.wide.u32 	%rd43, %r19, 8;
	add.s64 	%rd7, %rd16, %rd43;
	add.s32 	%r20, %r13, 28;
	mul.wide.u32 	%rd44, %r20, 8;
	add.s64 	%rd8, %rd16, %rd44;
	add.s32 	%r21, %r13, 32;
	mul.wide.u32 	%rd45, %r21, 8;
	add.s64 	%rd9, %rd16, %rd45;
	ld.global.f64 	%fd481, [%rd1+8];
	ld.global.f64 	%fd480, [%rd1+16];
	ld.global.f64 	%fd479, [%rd1+24];
	ld.global.f64 	%fd478, [%rd2];
	ld.global.f64 	%fd477, [%rd2+8];
	ld.global.f64 	%fd476, [%rd2+16];
	ld.global.f64 	%fd475, [%rd2+24];
	ld.global.f64 	%fd474, [%rd3];
	ld.global.f64 	%fd473, [%rd3+8];
	ld.global.f64 	%fd472, [%rd3+16];
	ld.global.f64 	%fd471, [%rd3+24];
	ld.global.f64 	%fd470, [%rd4];
	ld.global.f64 	%fd469, [%rd4+8];
	ld.global.f64 	%fd468, [%rd4+16];
	ld.global.f64 	%fd467, [%rd4+24];
	ld.global.f64 	%fd466, [%rd5];
	ld.global.f64 	%fd465, [%rd5+8];
	ld.global.f64 	%fd464, [%rd5+16];
	ld.global.f64 	%fd463, [%rd5+24];
	ld.global.f64 	%fd462, [%rd6];
	ld.global.f64 	%fd461, [%rd6+8];
	ld.global.f64 	%fd460, [%rd6+16];
	ld.global.f64 	%fd459, [%rd6+24];
	ld.global.f64 	%fd458, [%rd7];
	ld.global.f64 	%fd457, [%rd7+8];
	ld.global.f64 	%fd456, [%rd7+16];
	ld.global.f64 	%fd455, [%rd7+24];
	ld.global.f64 	%fd454, [%rd8];
	ld.global.f64 	%fd453, [%rd8+8];
	ld.global.f64 	%fd452, [%rd8+16];
	ld.global.f64 	%fd451, [%rd8+24];
	ld.global.f64 	%fd450, [%rd9];
	ld.global.f64 	%fd449, [%rd9+8];
	ld.global.f64 	%fd448, [%rd9+16];
	ld.global.f64 	%fd447, [%rd9+24];
	mov.u64 	%rd46, L;
	add.s64 	%rd50, %rd46, 96;
	mov.b32 	%r22, 0;
	ld.const.f64 	%fd349, [c];
$L__BB5_2:
	ld.const.f64 	%fd135, [%rd50+-96];
	ld.const.f64 	%fd136, [%rd50+-88];
	ld.const.f64 	%fd137, [%rd50+-80];
	fma.rn.f64 	%fd138, %fd135, %fd1, 0d0000000000000000;
	fma.rn.f64 	%fd139, %fd135, %fd2, 0d0000000000000000;
	fma.rn.f64 	%fd140, %fd135, %fd3, 0d0000000000000000;
	fma.rn.f64 	%fd141, %fd136, %fd1, 0d0000000000000000;
	fma.rn.f64 	%fd142, %fd136, %fd2, 0d0000000000000000;
	fma.rn.f64 	%fd143, %fd136, %fd3, 0d0000000000000000;
	fma.rn.f64 	%fd144, %fd137, %fd1, 0d0000000000000000;
	fma.rn.f64 	%fd145, %fd137, %fd2, 0d0000000000000000;
	fma.rn.f64 	%fd146, %fd137, %fd3, 0d0000000000000000;
	ld.const.f64 	%fd147, [%rd50+-72];
	ld.const.f64 	%fd148, [%rd50+-64];
	ld.const.f64 	%fd149, [%rd50+-56];
	fma.rn.f64 	%fd150, %fd147, %fd4, %fd138;
	fma.rn.f64 	%fd151, %fd147, %fd5, %fd139;
	fma.rn.f64 	%fd152, %fd147, %fd6, %fd140;
	fma.rn.f64 	%fd153, %fd148, %fd4, %fd141;
	fma.rn.f64 	%fd154, %fd148, %fd5, %fd142;
	fma.rn.f64 	%fd155, %fd148, %fd6, %fd143;
	fma.rn.f64 	%fd156, %fd149, %fd4, %fd144;
	fma.rn.f64 	%fd157, %fd149, %fd5, %fd145;
	fma.rn.f64 	%fd158, %fd149, %fd6, %fd146;
	ld.const.f64 	%fd159, [%rd50+-48];
	ld.const.f64 	%fd160, [%rd50+-40];
	ld.const.f64 	%fd161, [%rd50+-32];
	fma.rn.f64 	%fd162, %fd159, %fd7, %fd150;
	fma.rn.f64 	%fd163, %fd159, %fd8, %fd151;
	fma.rn.f64 	%fd164, %fd159, %fd9, %fd152;
	fma.rn.f64 	%fd165, %fd160, %fd7, %fd153;
	fma.rn.f64 	%fd166, %fd160, %fd8, %fd154;
	fma.rn.f64 	%fd167, %fd160, %fd9, %fd155;
	fma.rn.f64 	%fd168, %fd161, %fd7, %fd156;
	fma.rn.f64 	%fd169, %fd161, %fd8, %fd157;
	fma.rn.f64 	%fd170, %fd161, %fd9, %fd158;
	ld.const.f64 	%fd171, [%rd50+-24];
	ld.const.f64 	%fd172, [%rd50+-16];
	ld.const.f64 	%fd173, [%rd50+-8];
	fma.rn.f64 	%fd174, %fd171, %fd10, %fd162;
	fma.rn.f64 	%fd175, %fd171, %fd11, %fd163;
	fma.rn.f64 	%fd176, %fd171, %fd12, %fd164;
	fma.rn.f64 	%fd177, %fd172, %fd10, %fd165;
	fma.rn.f64 	%fd178, %fd172, %fd11, %fd166;
	fma.rn.f64 	%fd179, %fd172, %fd12, %fd167;
	fma.rn.f64 	%fd180, %fd173, %fd10, %fd168;
	fma.rn.f64 	%fd181, %fd173, %fd11, %fd169;
	fma.rn.f64 	%fd182, %fd173, %fd12, %fd170;
	ld.const.f64 	%fd183, [%rd50];
	ld.const.f64 	%fd184, [%rd50+8];
	ld.const.f64 	%fd185, [%rd50+16];
	fma.rn.f64 	%fd186, %fd183, %fd13, %fd174;
	fma.rn.f64 	%fd187, %fd183, %fd14, %fd175;
	fma.rn.f64 	%fd188, %fd183, %fd15, %fd176;
	fma.rn.f64 	%fd189, %fd184, %fd13, %fd177;
	fma.rn.f64 	%fd190, %fd184, %fd14, %fd178;
	fma.rn.f64 	%fd191, %fd184, %fd15, %fd179;
	fma.rn.f64 	%fd192, %fd185, %fd13, %fd180;
	fma.rn.f64 	%fd193, %fd185, %fd14, %fd181;
	fma.rn.f64 	%fd194, %fd185, %fd15, %fd182;
	ld.const.f64 	%fd195, [%rd50+24];
	ld.const.f64 	%fd196, [%rd50+32];
	ld.const.f64 	%fd197, [%rd50+40];
	fma.rn.f64 	%fd198, %fd195, %fd16, %fd186;
	fma.rn.f64 	%fd199, %fd195, %fd17, %fd187;
	fma.rn.f64 	%fd200, %fd195, %fd18, %fd188;
	fma.rn.f64 	%fd201, %fd196, %fd16, %fd189;
	fma.rn.f64 	%fd202, %fd196, %fd17, %fd190;
	fma.rn.f64 	%fd203, %fd196, %fd18, %fd191;
	fma.rn.f64 	%fd204, %fd197, %fd16, %fd192;
	fma.rn.f64 	%fd205, %fd197, %fd17, %fd193;
	fma.rn.f64 	%fd206, %fd197, %fd18, %fd194;
	ld.const.f64 	%fd207, [%rd50+48];
	ld.const.f64 	%fd208, [%rd50+56];
	ld.const.f64 	%fd209, [%rd50+64];
	fma.rn.f64 	%fd210, %fd207, %fd19, %fd198;
	fma.rn.f64 	%fd211, %fd207, %fd20, %fd199;
	fma.rn.f64 	%fd212, %fd207, %fd21, %fd200;
	fma.rn.f64 	%fd213, %fd208, %fd19, %fd201;
	fma.rn.f64 	%fd214, %fd208, %fd20, %fd202;
	fma.rn.f64 	%fd215, %fd208, %fd21, %fd203;
	fma.rn.f64 	%fd216, %fd209, %fd19, %fd204;
	fma.rn.f64 	%fd217, %fd209, %fd20, %fd205;
	fma.rn.f64 	%fd218, %fd209, %fd21, %fd206;
	ld.const.f64 	%fd219, [%rd50+72];
	ld.const.f64 	%fd220, [%rd50+80];
	ld.const.f64 	%fd221, [%rd50+88];
	fma.rn.f64 	%fd222, %fd219, %fd22, %fd210;
	fma.rn.f64 	%fd223, %fd219, %fd23, %fd211;
	fma.rn.f64 	%fd224, %fd219, %fd24, %fd212;
	fma.rn.f64 	%fd225, %fd220, %fd22, %fd213;
	fma.rn.f64 	%fd226, %fd220, %fd23, %fd214;
	fma.rn.f64 	%fd227, %fd220, %fd24, %fd215;
	fma.rn.f64 	%fd228, %fd221, %fd22, %fd216;
	fma.rn.f64 	%fd229, %fd221, %fd23, %fd217;
	fma.rn.f64 	%fd230, %fd221, %fd24, %fd218;
	mul.f64 	%fd231, %fd226, %fd222;
	mul.f64 	%fd232, %fd230, %fd231;
	mul.f64 	%fd233, %fd227, %fd223;
	fma.rn.f64 	%fd234, %fd233, %fd228, %fd232;
	mul.f64 	%fd235, %fd224, %fd225;
	fma.rn.f64 	%fd236, %fd229, %fd235, %fd234;
	mul.f64 	%fd237, %fd224, %fd226;
	mul.f64 	%fd238, %fd237, %fd228;
	sub.f64 	%fd239, %fd236, %fd238;
	mul.f64 	%fd240, %fd223, %fd225;
	mul.f64 	%fd241, %fd230, %fd240;
	sub.f64 	%fd242, %fd239, %fd241;
	mul.f64 	%fd243, %fd227, %fd222;
	mul.f64 	%fd244, %fd229, %fd243;
	sub.f64 	%fd245, %fd242, %fd244;
	rcp.rn.f64 	%fd246, %fd245;
	mul.f64 	%fd247, %fd230, %fd226;
	mul.f64 	%fd248, %fd227, %fd229;
	sub.f64 	%fd249, %fd247, %fd248;
	mul.f64 	%fd250, %fd249, %fd246;
	mul.f64 	%fd251, %fd227, %fd228;
	mul.f64 	%fd252, %fd230, %fd225;
	sub.f64 	%fd253, %fd251, %fd252;
	mul.f64 	%fd254, %fd253, %fd246;
	mul.f64 	%fd255, %fd229, %fd225;
	mul.f64 	%fd256, %fd226, %fd228;
	sub.f64 	%fd257, %fd255, %fd256;
	mul.f64 	%fd258, %fd257, %fd246;
	mul.f64 	%fd259, %fd224, %fd229;
	mul.f64 	%fd260, %fd230, %fd223;
	sub.f64 	%fd261, %fd259, %fd260;
	mul.f64 	%fd262, %fd261, %fd246;
	mul.f64 	%fd263, %fd230, %fd222;
	mul.f64 	%fd264, %fd224, %fd228;
	sub.f64 	%fd265, %fd263, %fd264;
	mul.f64 	%fd266, %fd265, %fd246;
	mul.f64 	%fd267, %fd223, %fd228;
	mul.f64 	%fd268, %fd229, %fd222;
	sub.f64 	%fd269, %fd267, %fd268;
	mul.f64 	%fd270, %fd269, %fd246;
	sub.f64 	%fd271, %fd233, %fd237;
	mul.f64 	%fd272, %fd271, %fd246;
	sub.f64 	%fd273, %fd235, %fd243;
	mul.f64 	%fd274, %fd273, %fd246;
	sub.f64 	%fd275, %fd231, %fd240;
	mul.f64 	%fd276, %fd275, %fd246;
	fma.rn.f64 	%fd277, %fd250, %fd135, 0d0000000000000000;
	fma.rn.f64 	%fd278, %fd262, %fd136, %fd277;
	fma.rn.f64 	%fd279, %fd272, %fd137, %fd278;
	fma.rn.f64 	%fd280, %fd254, %fd135, 0d0000000000000000;
	fma.rn.f64 	%fd281, %fd266, %fd136, %fd280;
	fma.rn.f64 	%fd282, %fd274, %fd137, %fd281;
	fma.rn.f64 	%fd283, %fd258, %fd135, 0d0000000000000000;
	fma.rn.f64 	%fd284, %fd270, %fd136, %fd283;
	fma.rn.f64 	%fd285, %fd276, %fd137, %fd284;
	fma.rn.f64 	%fd286, %fd250, %fd147, 0d0000000000000000;
	fma.rn.f64 	%fd287, %fd262, %fd148, %fd286;
	fma.rn.f64 	%fd288, %fd272, %fd149, %fd287;
	fma.rn.f64 	%fd289, %fd254, %fd147, 0d0000000000000000;
	fma.rn.f64 	%fd290, %fd266, %fd148, %fd289;
	fma.rn.f64 	%fd291, %fd274, %fd149, %fd290;
	fma.rn.f64 	%fd292, %fd258, %fd147, 0d0000000000000000;
	fma.rn.f64 	%fd293, %fd270, %fd148, %fd292;
	fma.rn.f64 	%fd294, %fd276, %fd149, %fd293;
	fma.rn.f64 	%fd295, %fd250, %fd159, 0d0000000000000000;
	fma.rn.f64 	%fd296, %fd262, %fd160, %fd295;
	fma.rn.f64 	%fd297, %fd272, %fd161, %fd296;
	fma.rn.f64 	%fd298, %fd254, %fd159, 0d0000000000000000;
	fma.rn.f64 	%fd299, %fd266, %fd160, %fd298;
	fma.rn.f64 	%fd300, %fd274, %fd161, %fd299;
	fma.rn.f64 	%fd301, %fd258, %fd159, 0d0000000000000000;
	fma.rn.f64 	%fd302, %fd270, %fd160, %fd301;
	fma.rn.f64 	%fd303, %fd276, %fd161, %fd302;
	fma.rn.f64 	%fd304, %fd250, %fd171, 0d0000000000000000;
	fma.rn.f64 	%fd305, %fd262, %fd172, %fd304;
	fma.rn.f64 	%fd306, %fd272, %fd173, %fd305;
	fma.rn.f64 	%fd307, %fd254, %fd171, 0d0000000000000000;
	fma.rn.f64 	%fd308, %fd266, %fd172, %fd307;
	fma.rn.f64 	%fd309, %fd274, %fd173, %fd308;
	fma.rn.f64 	%fd310, %fd258, %fd171, 0d0000000000000000;
	fma.rn.f64 	%fd311, %fd270, %fd172, %fd310;
	fma.rn.f64 	%fd312, %fd276, %fd173, %fd311;
	fma.rn.f64 	%fd313, %fd250, %fd183, 0d0000000000000000;
	fma.rn.f64 	%fd314, %fd262, %fd184, %fd313;
	fma.rn.f64 	%fd315, %fd272, %fd185, %fd314;
	fma.rn.f64 	%fd316, %fd254, %fd183, 0d0000000000000000;
	fma.rn.f64 	%fd317, %fd266, %fd184, %fd316;
	fma.rn.f64 	%fd318, %fd274, %fd185, %fd317;
	fma.rn.f64 	%fd319, %fd258, %fd183, 0d0000000000000000;
	fma.rn.f64 	%fd320, %fd270, %fd184, %fd319;
	fma.rn.f64 	%fd321, %fd276, %fd185, %fd320;
	fma.rn.f64 	%fd322, %fd250, %fd195, 0d0000000000000000;
	fma.rn.f64 	%fd323, %fd262, %fd196, %fd322;
	fma.rn.f64 	%fd324, %fd272, %fd197, %fd323;
	fma.rn.f64 	%fd325, %fd254, %fd195, 0d0000000000000000;
	fma.rn.f64 	%fd326, %fd266, %fd196, %fd325;
	fma.rn.f64 	%fd327, %fd274, %fd197, %fd326;
	fma.rn.f64 	%fd328, %fd258, %fd195, 0d0000000000000000;
	fma.rn.f64 	%fd329, %fd270, %fd196, %fd328;
	fma.rn.f64 	%fd330, %fd276, %fd197, %fd329;
	fma.rn.f64 	%fd331, %fd250, %fd207, 0d0000000000000000;
	fma.rn.f64 	%fd332, %fd262, %fd208, %fd331;
	fma.rn.f64 	%fd333, %fd272, %fd209, %fd332;
	fma.rn.f64 	%fd334, %fd254, %fd207, 0d0000000000000000;
	fma.rn.f64 	%fd335, %fd266, %fd208, %fd334;
	fma.rn.f64 	%fd336, %fd274, %fd209, %fd335;
	fma.rn.f64 	%fd337, %fd258, %fd207, 0d0000000000000000;
	fma.rn.f64 	%fd338, %fd270, %fd208, %fd337;
	fma.rn.f64 	%fd339, %fd276, %fd209, %fd338;
	fma.rn.f64 	%fd340, %fd250, %fd219, 0d0000000000000000;
	fma.rn.f64 	%fd341, %fd262, %fd220, %fd340;
	fma.rn.f64 	%fd342, %fd272, %fd221, %fd341;
	fma.rn.f64 	%fd343, %fd254, %fd219, 0d0000000000000000;
	fma.rn.f64 	%fd344, %fd266, %fd220, %fd343;
	fma.rn.f64 	%fd345, %fd274, %fd221, %fd344;
	fma.rn.f64 	%fd346, %fd258, %fd219, 0d0000000000000000;
	fma.rn.f64 	%fd347, %fd270, %fd220, %fd346;
	fma.rn.f64 	%fd348, %fd276, %fd221, %fd347;
	mul.f64 	%fd350, %fd245, %fd349;
	mul.f64 	%fd351, %fd350, %fd279;
	fma.rn.f64 	%fd352, %fd351, %fd279, %fd482;
	mul.f64 	%fd353, %fd350, %fd282;
	fma.rn.f64 	%fd354, %fd353, %fd282, %fd352;
	mul.f64 	%fd355, %fd350, %fd285;
	fma.rn.f64 	%fd482, %fd355, %fd285, %fd354;
	fma.rn.f64 	%fd356, %fd351, %fd288, %fd481;
	fma.rn.f64 	%fd357, %fd353, %fd291, %fd356;
	fma.rn.f64 	%fd481, %fd355, %fd294, %fd357;
	fma.rn.f64 	%fd358, %fd351, %fd297, %fd480;
	fma.rn.f64 	%fd359, %fd353, %fd300, %fd358;
	fma.rn.f64 	%fd480, %fd355, %fd303, %fd359;
	fma.rn.f64 	%fd360, %fd351, %fd306, %fd479;
	fma.rn.f64 	%fd361, %fd353, %fd309, %fd360;
	fma.rn.f64 	%fd479, %fd355, %fd312, %fd361;
	fma.rn.f64 	%fd362, %fd351, %fd315, %fd478;
	fma.rn.f64 	%fd363, %fd353, %fd318, %fd362;
	fma.rn.f64 	%fd478, %fd355, %fd321, %fd363;
	fma.rn.f64 	%fd364, %fd351, %fd324, %fd477;
	fma.rn.f64 	%fd365, %fd353, %fd327, %fd364;
	fma.rn.f64 	%fd477, %fd355, %fd330, %fd365;
	fma.rn.f64 	%fd366, %fd351, %fd333, %fd476;
	fma.rn.f64 	%fd367, %fd353, %fd336, %fd366;
	fma.rn.f64 	%fd476, %fd355, %fd339, %fd367;
	fma.rn.f64 	%fd368, %fd351, %fd342, %fd475;
	fma.rn.f64 	%fd369, %fd353, %fd345, %fd368;
	fma.rn.f64 	%fd475, %fd355, %fd348, %fd369;
	mul.f64 	%fd370, %fd350, %fd288;
	fma.rn.f64 	%fd371, %fd370, %fd288, %fd474;
	mul.f64 	%fd372, %fd350, %fd291;
	fma.rn.f64 	%fd373, %fd372, %fd291, %fd371;
	mul.f64 	%fd374, %fd350, %fd294;
	fma.rn.f64 	%fd474, %fd374, %fd294, %fd373;
	fma.rn.f64 	%fd375, %fd370, %fd297, %fd473;
	fma.rn.f64 	%fd376, %fd372, %fd300, %fd375;
	fma.rn.f64 	%fd473, %fd374, %fd303, %fd376;
	fma.rn.f64 	%fd377, %fd370, %fd306, %fd472;
	fma.rn.f64 	%fd378, %fd372, %fd309, %fd377;
	fma.rn.f64 	%fd472, %fd374, %fd312, %fd378;
	fma.rn.f64 	%fd379, %fd370, %fd315, %fd471;
	fma.rn.f64 	%fd380, %fd372, %fd318, %fd379;
	fma.rn.f64 	%fd471, %fd374, %fd321, %fd380;
	fma.rn.f64 	%fd381, %fd370, %fd324, %fd470;
	fma.rn.f64 	%fd382, %fd372, %fd327, %fd381;
	fma.rn.f64 	%fd470, %fd374, %fd330, %fd382;
	fma.rn.f64 	%fd383, %fd370, %fd333, %fd469;
	fma.rn.f64 	%fd384, %fd372, %fd336, %fd383;
	fma.rn.f64 	%fd469, %fd374, %fd339, %fd384;
	fma.rn.f64 	%fd385, %fd370, %fd342, %fd468;
	fma.rn.f64 	%fd386, %fd372, %fd345, %fd385;
	fma.rn.f64 	%fd468, %fd374, %fd348, %fd386;
	mul.f64 	%fd387, %fd350, %fd297;
	fma.rn.f64 	%fd388, %fd387, %fd297, %fd467;
	mul.f64 	%fd389, %fd350, %fd300;
	fma.rn.f64 	%fd390, %fd389, %fd300, %fd388;
	mul.f64 	%fd391, %fd350, %fd303;
	fma.rn.f64 	%fd467, %fd391, %fd303, %fd390;
	fma.rn.f64 	%fd392, %fd387, %fd306, %fd466;
	fma.rn.f64 	%fd393, %fd389, %fd309, %fd392;
	fma.rn.f64 	%fd466, %fd391, %fd312, %fd393;
	fma.rn.f64 	%fd394, %fd387, %fd315, %fd465;
	fma.rn.f64 	%fd395, %fd389, %fd318, %fd394;
	fma.rn.f64 	%fd465, %fd391, %fd321, %fd395;
	fma.rn.f64 	%fd396, %fd387, %fd324, %fd464;
	fma.rn.f64 	%fd397, %fd389, %fd327, %fd396;
	fma.rn.f64 	%fd464, %fd391, %fd330, %fd397;
	fma.rn.f64 	%fd398, %fd387, %fd333, %fd463;
	fma.rn.f64 	%fd399, %fd389, %fd336, %fd398;
	fma.rn.f64 	%fd463, %fd391, %fd339, %fd399;
	fma.rn.f64 	%fd400, %fd387, %fd342, %fd462;
	fma.rn.f64 	%fd401, %fd389, %fd345, %fd400;
	fma.rn.f64 	%fd462, %fd391, %fd348, %fd401;
	mul.f64 	%fd402, %fd350, %fd306;
	fma.rn.f64 	%fd403, %fd402, %fd306, %fd461;
	mul.f64 	%fd404, %fd350, %fd309;
	fma.rn.f64 	%fd405, %fd404, %fd309, %fd403;
	mul.f64 	%fd406, %fd350, %fd312;
	fma.rn.f64 	%fd461, %fd406, %fd312, %fd405;
	fma.rn.f64 	%fd407, %fd402, %fd315, %fd460;
	fma.rn.f64 	%fd408, %fd404, %fd318, %fd407;
	fma.rn.f64 	%fd460, %fd406, %fd321, %fd408;
	fma.rn.f64 	%fd409, %fd402, %fd324, %fd459;
	fma.rn.f64 	%fd410, %fd404, %fd327, %fd409;
	fma.rn.f64 	%fd459, %fd406, %fd330, %fd410;
	fma.rn.f64 	%fd411, %fd402, %fd333, %fd458;
	fma.rn.f64 	%fd412, %fd404, %fd336, %fd411;
	fma.rn.f64 	%fd458, %fd406, %fd339, %fd412;
	fma.rn.f64 	%fd413, %fd402, %fd342, %fd457;
	fma.rn.f64 	%fd414, %fd404, %fd345, %fd413;
	fma.rn.f64 	%fd457, %fd406, %fd348, %fd414;
	mul.f64 	%fd415, %fd350, %fd315;
	fma.rn.f64 	%fd416, %fd415, %fd315, %fd456;
	mul.f64 	%fd417, %fd350, %fd318;
	fma.rn.f64 	%fd418, %fd417, %fd318, %fd416;
	mul.f64 	%fd419, %fd350, %fd321;
	fma.rn.f64 	%fd456, %fd419, %fd321, %fd418;
	fma.rn.f64 	%fd420, %fd415, %fd324, %fd455;
	fma.rn.f64 	%fd421, %fd417, %fd327, %fd420;
	fma.rn.f64 	%fd455, %fd419, %fd330, %fd421;
	fma.rn.f64 	%fd422, %fd415, %fd333, %fd454;
	fma.rn.f64 	%fd423, %fd417, %fd336, %fd422;
	fma.rn.f64 	%fd454, %fd419, %fd339, %fd423;
	fma.rn.f64 	%fd424, %fd415, %fd342, %fd453;
	fma.rn.f64 	%fd425, %fd417, %fd345, %fd424;
	fma.rn.f64 	%fd453, %fd419, %fd348, %fd425;
	mul.f64 	%fd426, %fd350, %fd324;
	fma.rn.f64 	%fd427, %fd426, %fd324, %fd452;
	mul.f64 	%fd428, %fd350, %fd327;
	fma.rn.f64 	%fd429, %fd428, %fd327, %fd427;
	mul.f64 	%fd430, %fd350, %fd330;
	fma.rn.f64 	%fd452, %fd430, %fd330, %fd429;
	fma.rn.f64 	%fd431, %fd426, %fd333, %fd451;
	fma.rn.f64 	%fd432, %fd428, %fd336, %fd431;
	fma.rn.f64 	%fd451, %fd430, %fd339, %fd432;
	fma.rn.f64 	%fd433, %fd426, %fd342, %fd450;
	fma.rn.f64 	%fd434, %fd428, %fd345, %fd433;
	fma.rn.f64 	%fd450, %fd430, %fd348, %fd434;
	mul.f64 	%fd435, %fd350, %fd333;
	fma.rn.f64 	%fd436, %fd435, %fd333, %fd449;
	mul.f64 	%fd437, %fd350, %fd336;
	fma.rn.f64 	%fd438, %fd437, %fd336, %fd436;
	mul.f64 	%fd439, %fd350, %fd339;
	fma.rn.f64 	%fd449, %fd439, %fd339, %fd438;
	fma.rn.f64 	%fd440, %fd435, %fd342, %fd448;
	fma.rn.f64 	%fd441, %fd437, %fd345, %fd440;
	fma.rn.f64 	%fd448, %fd439, %fd348, %fd441;
	mul.f64 	%fd442, %fd350, %fd342;
	fma.rn.f64 	%fd443, %fd442, %fd342, %fd447;
	mul.f64 	%fd444, %fd350, %fd345;
	fma.rn.f64 	%fd445, %fd444, %fd345, %fd443;
	mul.f64 	%fd446, %fd350, %fd348;
	fma.rn.f64 	%fd447, %fd446, %fd348, %fd445;
	add.s32 	%r22, %r22, 1;
	add.s64 	%rd50, %rd50, 192;
	setp.ne.s32 	%p2, %r22, 8;
	@%p2 bra 	$L__BB5_2;
	st.global.f64 	[%rd1], %fd482;
	st.global.f64 	[%rd1+8], %fd481;
	st.global.f64 	[%rd1+16], %fd480;
	st.global.f64 	[%rd1+24], %fd479;
	st.global.f64 	[%rd2], %fd478;
	st.global.f64 	[%rd2+8], %fd477;
	st.global.f64 	[%rd2+16], %fd476;
	st.global.f64 	[%rd2+24], %fd475;
	st.global.f64 	[%rd3], %fd474;
	st.global.f64 	[%rd3+8], %fd473;
	st.global.f64 	[%rd3+16], %fd472;
	st.global.f64 	[%rd3+24], %fd471;
	st.global.f64 	[%rd4], %fd470;
	st.global.f64 	[%rd4+8], %fd469;
	st.global.f64 	[%rd4+16], %fd468;
	st.global.f64 	[%rd4+24], %fd467;
	st.global.f64 	[%rd5], %fd466;
	st.global.f64 	[%rd5+8], %fd465;
	st.global.f64 	[%rd5+16], %fd464;
	st.global.f64 	[%rd5+24], %fd463;
	st.global.f64 	[%rd6], %fd462;
	st.global.f64 	[%rd6+8], %fd461;
	st.global.f64 	[%rd6+16], %fd460;
	st.global.f64 	[%rd6+24], %fd459;
	st.global.f64 	[%rd7], %fd458;
	st.global.f64 	[%rd7+8], %fd457;
	st.global.f64 	[%rd7+16], %fd456;
	st.global.f64 	[%rd7+24], %fd455;
	st.global.f64 	[%rd8], %fd454;
	st.global.f64 	[%rd8+8], %fd453;
	st.global.f64 	[%rd8+16], %fd452;
	st.global.f64 	[%rd8+24], %fd451;
	st.global.f64 	[%rd9], %fd450;
	st.global.f64 	[%rd9+8], %fd449;
	st.global.f64 	[%rd9+16], %fd448;
	st.global.f64 	[%rd9+24], %fd447;
$L__BB5_4:
	ret;

}
	// .globl	_Z10Hex8scalarIddEvPKT0_PKT_PS3_
.visible .entry _Z10Hex8scalarIddEvPKT0_PKT_PS3_(
	.param .u64 .ptr .align 1 _Z10Hex8scalarIddEvPKT0_PKT_PS3__param_0,
	.param .u64 .ptr .align 1 _Z10Hex8scalarIddEvPKT0_PKT_PS3__param_1,
	.param .u64 .ptr .align 1 _Z10Hex8scalarIddEvPKT0_PKT_PS3__param_2
)
{
	.reg .pred 	%p<3>;
	.reg .b32 	%r<23>;
	.reg .b64 	%rd<51>;
	.reg .b64 	%fd<491>;

	mov.u32 	%r3, %ntid.x;
	mov.u32 	%r4, %ctaid.x;
	mov.u32 	%r5, %tid.x;
	mad.lo.s32 	%r6, %r3, %r4, %r5;
	cvt.rn.f64.s32 	%fd133, %r6;
	ld.const.f64 	%fd134, [nel];
	setp.leu.f64 	%p1, %fd134, %fd133;
	@%p1 bra 	$L__BB6_4;
	ld.param.u64 	%rd49, [_Z10Hex8scalarIddEvPKT0_PKT_PS3__param_2];
	ld.param.u64 	%rd48, [_Z10Hex8scalarIddEvPKT0_PKT_PS3__param_1];
	ld.param.u64 	%rd47, [_Z10Hex8scalarIddEvPKT0_PKT_PS3__param_0];
	cvta.to.global.u64 	%rd16, %rd49;
	cvta.to.global.u64 	%rd17, %rd48;
	cvta.to.global.u64 	%rd18, %rd47;
	mov.u32 	%r8, %ntid.x;
	mov.u32 	%r9, %ctaid.x;
	mov.u32 	%r10, %tid.x;
	mad.lo.s32 	%r11, %r8, %r9, %r10;
	shl.b32 	%r12, %r11, 3;
	mul.wide.u32 	%rd19, %r12, 8;
	add.s64 	%rd20, %rd18, %rd19;
	ld.global.f64 	%fd135, [%rd20];
	cvt.rzi.u64.f64 	%rd21, %fd135;
	ld.global.f64 	%fd136, [%rd20+8];
	cvt.rzi.u64.f64 	%rd22, %fd136;
	ld.global.f64 	%fd137, [%rd20+16];
	cvt.rzi.u64.f64 	%rd23, %fd137;
	ld.global.f64 	%fd138, [%rd20+24];
	cvt.rzi.u64.f64 	%rd24, %fd138;
	ld.global.f64 	%fd139, [%rd20+32];
	cvt.rzi.u64.f64 	%rd25, %fd139;
	ld.global.f64 	%fd140, [%rd20+40];
	cvt.rzi.u64.f64 	%rd26, %fd140;
	ld.global.f64 	%fd141, [%rd20+48];
	cvt.rzi.u64.f64 	%rd27, %fd141;
	ld.global.f64 	%fd142, [%rd20+56];
	cvt.rzi.u64.f64 	%rd28, %fd142;
	mad.lo.s64 	%rd29, %rd21, 24, %rd17;
	ld.global.f64 	%fd1, [%rd29+-24];
	ld.global.f64 	%fd2, [%rd29+-16];
	ld.global.f64 	%fd3, [%rd29+-8];
	mad.lo.s64 	%rd30, %rd22, 24, %rd17;
	ld.global.f64 	%fd4, [%rd30+-24];
	ld.global.f64 	%fd5, [%rd30+-16];
	ld.global.f64 	%fd6, [%rd30+-8];
	mad.lo.s64 	%rd31, %rd23, 24, %rd17;
	ld.global.f64 	%fd7, [%rd31+-24];
	ld.global.f64 	%fd8, [%rd31+-16];
	ld.global.f64 	%fd9, [%rd31+-8];
	mad.lo.s64 	%rd32, %rd24, 24, %rd17;
	ld.global.f64 	%fd10, [%rd32+-24];
	ld.global.f64 	%fd11, [%rd32+-16];
	ld.global.f64 	%fd12, [%rd32+-8];
	mad.lo.s64 	%rd33, %rd25, 24, %rd17;
	ld.global.f64 	%fd13, [%rd33+-24];
	ld.global.f64 	%fd14, [%rd33+-16];
	ld.global.f64 	%fd15, [%rd33+-8];
	mad.lo.s64 	%rd34, %rd26, 24, %rd17;
	ld.global.f64 	%fd16, [%rd34+-24];
	ld.global.f64 	%fd17, [%rd34+-16];
	ld.global.f64 	%fd18, [%rd34+-8];
	mad.lo.s64 	%rd35, %rd27, 24, %rd17;
	ld.global.f64 	%fd19, [%rd35+-24];
	ld.global.f64 	%fd20, [%rd35+-16];
	ld.global.f64 	%fd21, [%rd35+-8];
	mad.lo.s64 	%rd36, %rd28, 24, %rd17;
	ld.global.f64 	%fd22, [%rd36+-24];
	ld.global.f64 	%fd23, [%rd36+-16];
	ld.global.f64 	%fd24, [%rd36+-8];
	mul.lo.s32 	%r13, %r11, 36;
	mul.wide.u32 	%rd37, %r13, 8;
	add.s64 	%rd1, %rd16, %rd37;
	ld.global.f64 	%fd490, [%rd1];
	add.s32 	%r14, %r13, 4;
	mul.wide.u32 	%rd38, %r14, 8;
	add.s64 	%rd2, %rd16, %rd38;
	add.s32 	%r15, %r13, 8;
	mul.wide.u32 	%rd39, %r15, 8;
	add.s64 	%rd3, %rd16, %rd39;
	add.s32 	%r16, %r13, 12;
	mul.wide.u32 	%rd40, %r16, 8;
	add.s64 	%rd4, %rd16, %rd40;
	add.s32 	%r17, %r13, 16;
	mul.wide.u32 	%rd41, %r17, 8;
	add.s64 	%rd5, %rd16, %rd41;
	add.s32 	%r18, %r13, 20;
	mul.wide.u32 	%rd42, %r18, 8;
	add.s64 	%rd6, %rd16, %rd42;
	add.s32 	%r19, %r13, 24;
	mul.wide.u32 	%rd43, %r19, 8;
	add.s64 	%rd7, %rd16, %rd43;
	add.s32 	%r20, %r13, 28;
	mul.wide.u32 	%rd44, %r20, 8;
	add.s64 	%rd8, %rd16, %rd44;
	add.s32 	%r21, %r13, 32;
	mul.wide.u32 	%rd45, %r21, 8;
	add.s64 	%rd9, %rd16, %rd45;
	ld.global.f64 	%fd489, [%rd1+8];
	ld.global.f64 	%fd488, [%rd1+16];
	ld.global.f64 	%fd487, [%rd1+24];
	ld.global.f64 	%fd486, [%rd2];
	ld.global.f64 	%fd485, [%rd2+8];
	ld.global.f64 	%fd484, [%rd2+16];
	ld.global.f64 	%fd483, [%rd2+24];
	ld.global.f64 	%fd482, [%rd3];
	ld.global.f64 	%fd481, [%rd3+8];
	ld.global.f64 	%fd480, [%rd3+16];
	ld.global.f64 	%fd479, [%rd3+24];
	ld.global.f64 	%fd478, [%rd4];
	ld.global.f64 	%fd477, [%rd4+8];
	ld.global.f64 	%fd476, [%rd4+16];
	ld.global.f64 	%fd475, [%rd4+24];
	ld.global.f64 	%fd474, [%rd5];
	ld.global.f64 	%fd473, [%rd5+8];
	ld.global.f64 	%fd472, [%rd5+16];
	ld.global.f64 	%fd471, [%rd5+24];
	ld.global.f64 	%fd470, [%rd6];
	ld.global.f64 	%fd469, [%rd6+8];
	ld.global.f64 	%fd468, [%rd6+16];
	ld.global.f64 	%fd467, [%rd6+24];
	ld.global.f64 	%fd466, [%rd7];
	ld.global.f64 	%fd465, [%rd7+8];
	ld.global.f64 	%fd464, [%rd7+16];
	ld.global.f64 	%fd463, [%rd7+24];
	ld.global.f64 	%fd462, [%rd8];
	ld.global.f64 	%fd461, [%rd8+8];
	ld.global.f64 	%fd460, [%rd8+16];
	ld.global.f64 	%fd459, [%rd8+24];
	ld.global.f64 	%fd458, [%rd9];
	ld.global.f64 	%fd457, [%rd9+8];
	ld.global.f64 	%fd456, [%rd9+16];
	ld.global.f64 	%fd455, [%rd9+24];
	mov.u64 	%rd46, L;
	add.s64 	%rd50, %rd46, 96;
	mov.b32 	%r22, 0;
	ld.const.f64 	%fd357, [c];
$L__BB6_2:
	ld.const.f64 	%fd143, [%rd50+-96];
	ld.const.f64 	%fd144, [%rd50+-88];
	ld.const.f64 	%fd145, [%rd50+-80];
	fma.rn.f64 	%fd146, %fd143, %fd1, 0d0000000000000000;
	fma.rn.f64 	%fd147, %fd143, %fd2, 0d0000000000000000;
	fma.rn.f64 	%fd148, %fd143, %fd3, 0d0000000000000000;
	fma.rn.f64 	%fd149, %fd144, %fd1, 0d0000000000000000;
	fma.rn.f64 	%fd150, %fd144, %fd2, 0d0000000000000000;
	fma.rn.f64 	%fd151, %fd144, %fd3, 0d0000000000000000;
	fma.rn.f64 	%fd152, %fd145, %fd1, 0d0000000000000000;
	fma.rn.f64 	%fd153, %fd145, %fd2, 0d0000000000000000;
	fma.rn.f64 	%fd154, %fd145, %fd3, 0d0000000000000000;
	ld.const.f64 	%fd155, [%rd50+-72];
	ld.const.f64 	%fd156, [%rd50+-64];
	ld.const.f64 	%fd157, [%rd50+-56];
	fma.rn.f64 	%fd158, %fd155, %fd4, %fd146;
	fma.rn.f64 	%fd159, %fd155, %fd5, %fd147;
	fma.rn.f64 	%fd160, %fd155, %fd6, %fd148;
	fma.rn.f64 	%fd161, %fd156, %fd4, %fd149;
	fma.rn.f64 	%fd162, %fd156, %fd5, %fd150;
	fma.rn.f64 	%fd163, %fd156, %fd6, %fd151;
	fma.rn.f64 	%fd164, %fd157, %fd4, %fd152;
	fma.rn.f64 	%fd165, %fd157, %fd5, %fd153;
	fma.rn.f64 	%fd166, %fd157, %fd6, %fd154;
	ld.const.f64 	%fd167, [%rd50+-48];
	ld.const.f64 	%fd168, [%rd50+-40];
	ld.const.f64 	%fd169, [%rd50+-32];
	fma.rn.f64 	%fd170, %fd167, %fd7, %fd158;
	fma.rn.f64 	%fd171, %fd167, %fd8, %fd159;
	fma.rn.f64 	%fd172, %fd167, %fd9, %fd160;
	fma.rn.f64 	%fd173, %fd168, %fd7, %fd161;
	fma.rn.f64 	%fd174, %fd168, %fd8, %fd162;
	fma.rn.f64 	%fd175, %fd168, %fd9, %fd163;
	fma.rn.f64 	%fd176, %fd169, %fd7, %fd164;
	fma.rn.f64 	%fd177, %fd169, %fd8, %fd165;
	fma.rn.f64 	%fd178, %fd169, %fd9, %fd166;
	ld.const.f64 	%fd179, [%rd50+-24];
	ld.const.f64 	%fd180, [%rd50+-16];
	ld.const.f64 	%fd181, [%rd50+-8];
	fma.rn.f64 	%fd182, %fd179, %fd10, %fd170;
	fma.rn.f64 	%fd183, %fd179, %fd11, %fd171;
	fma.rn.f64 	%fd184, %fd179, %fd12, %fd172;
	fma.rn.f64 	%fd185, %fd180, %fd10, %fd173;
	fma.rn.f64 	%fd186, %fd180, %fd11, %fd174;
	fma.rn.f64 	%fd187, %fd180, %fd12, %fd175;
	fma.rn.f64 	%fd188, %fd181, %fd10, %fd176;
	fma.rn.f64 	%fd189, %fd181, %fd11, %fd177;
	fma.rn.f64 	%fd190, %fd181, %fd12, %fd178;
	ld.const.f64 	%fd191, [%rd50];
	ld.const.f64 	%fd192, [%rd50+8];
	ld.const.f64 	%fd193, [%rd50+16];
	fma.rn.f64 	%fd194, %fd191, %fd13, %fd182;
	fma.rn.f64 	%fd195, %fd191, %fd14, %fd183;
	fma.rn.f64 	%fd196, %fd191, %fd15, %fd184;
	fma.rn.f64 	%fd197, %fd192, %fd13, %fd185;
	fma.rn.f64 	%fd198, %fd192, %fd14, %fd186;
	fma.rn.f64 	%fd199, %fd192, %fd15, %fd187;
	fma.rn.f64 	%fd200, %fd193, %fd13, %fd188;
	fma.rn.f64 	%fd201, %fd193, %fd14, %fd189;
	fma.rn.f64 	%fd202, %fd193, %fd15, %fd190;
	ld.const.f64 	%fd203, [%rd50+24];
	ld.const.f64 	%fd204, [%rd50+32];
	ld.const.f64 	%fd205, [%rd50+40];
	fma.rn.f64 	%fd206, %fd203, %fd16, %fd194;
	fma.rn.f64 	%fd207, %fd203, %fd17, %fd195;
	fma.rn.f64 	%fd208, %fd203, %fd18, %fd196;
	fma.rn.f64 	%fd209, %fd204, %fd16, %fd197;
	fma.rn.f64 	%fd210, %fd204, %fd17, %fd198;
	fma.rn.f64 	%fd211, %fd204, %fd18, %fd199;
	fma.rn.f64 	%fd212, %fd205, %fd16, %fd200;
	fma.rn.f64 	%fd213, %fd205, %fd17, %fd201;
	fma.rn.f64 	%fd214, %fd205, %fd18, %fd202;
	ld.const.f64 	%fd215, [%rd50+48];
	ld.const.f64 	%fd216, [%rd50+56];
	ld.const.f64 	%fd217, [%rd50+64];
	fma.rn.f64 	%fd218, %fd215, %fd19, %fd206;
	fma.rn.f64 	%fd219, %fd215, %fd20, %fd207;
	fma.rn.f64 	%fd220, %fd215, %fd21, %fd208;
	fma.rn.f64 	%fd221, %fd216, %fd19, %fd209;
	fma.rn.f64 	%fd222, %fd216, %fd20, %fd210;
	fma.rn.f64 	%fd223, %fd216, %fd21, %fd211;
	fma.rn.f64 	%fd224, %fd217, %fd19, %fd212;
	fma.rn.f64 	%fd225, %fd217, %fd20, %fd213;
	fma.rn.f64 	%fd226, %fd217, %fd21, %fd214;
	ld.const.f64 	%fd227, [%rd50+72];
	ld.const.f64 	%fd228, [%rd50+80];
	ld.const.f64 	%fd229, [%rd50+88];
	fma.rn.f64 	%fd230, %fd227, %fd22, %fd218;
	fma.rn.f64 	%fd231, %fd227, %fd23, %fd219;
	fma.rn.f64 	%fd232, %fd227, %fd24, %fd220;
	fma.rn.f64 	%fd233, %fd228, %fd22, %fd221;
	fma.rn.f64 	%fd234, %fd228, %fd23, %fd222;
	fma.rn.f64 	%fd235, %fd228, %fd24, %fd223;
	fma.rn.f64 	%fd236, %fd229, %fd22, %fd224;
	fma.rn.f64 	%fd237, %fd229, %fd23, %fd225;
	fma.rn.f64 	%fd238, %fd229, %fd24, %fd226;
	mul.f64 	%fd239, %fd234, %fd230;
	mul.f64 	%fd240, %fd238, %fd239;
	mul.f64 	%fd241, %fd235, %fd231;
	fma.rn.f64 	%fd242, %fd241, %fd236, %fd240;
	mul.f64 	%fd243, %fd232, %fd233;
	fma.rn.f64 	%fd244, %fd237, %fd243, %fd242;
	mul.f64 	%fd245, %fd232, %fd234;
	mul.f64 	%fd246, %fd245, %fd236;
	sub.f64 	%fd247, %fd244, %fd246;
	mul.f64 	%fd248, %fd231, %fd233;
	mul.f64 	%fd249, %fd238, %fd248;
	sub.f64 	%fd250, %fd247, %fd249;
	mul.f64 	%fd251, %fd235, %fd230;
	mul.f64 	%fd252, %fd237, %fd251;
	sub.f64 	%fd253, %fd250, %fd252;
	rcp.rn.f64 	%fd254, %fd253;
	mul.f64 	%fd255, %fd238, %fd234;
	mul.f64 	%fd256, %fd235, %fd237;
	sub.f64 	%fd257, %fd255, %fd256;
	mul.f64 	%fd258, %fd257, %fd254;
	mul.f64 	%fd259, %fd235, %fd236;
	mul.f64 	%fd260, %fd238, %fd233;
	sub.f64 	%fd261, %fd259, %fd260;
	mul.f64 	%fd262, %fd261, %fd254;
	mul.f64 	%fd263, %fd237, %fd233;
	mul.f64 	%fd264, %fd234, %fd236;
	sub.f64 	%fd265, %fd263, %fd264;
	mul.f64 	%fd266, %fd265, %fd254;
	mul.f64 	%fd267, %fd232, %fd237;
	mul.f64 	%fd268, %fd238, %fd231;
	sub.f64 	%fd269, %fd267, %fd268;
	mul.f64 	%fd270, %fd269, %fd254;
	mul.f64 	%fd271, %fd238, %fd230;
	mul.f64 	%fd272, %fd232, %fd236;
	sub.f64 	%fd273, %fd271, %fd272;
	mul.f64 	%fd274, %fd273, %fd254;
	mul.f64 	%fd275, %fd231, %fd236;
	mul.f64 	%fd276, %fd237, %fd230;
	sub.f64 	%fd277, %fd275, %fd276;
	mul.f64 	%fd278, %fd277, %fd254;
	sub.f64 	%fd279, %fd241, %fd245;
	mul.f64 	%fd280, %fd279, %fd254;
	sub.f64 	%fd281, %fd243, %fd251;
	mul.f64 	%fd282, %fd281, %fd254;
	sub.f64 	%fd283, %fd239, %fd248;
	mul.f64 	%fd284, %fd283, %fd254;
	fma.rn.f64 	%fd285, %fd258, %fd143, 0d0000000000000000;
	fma.rn.f64 	%fd286, %fd270, %fd144, %fd285;
	fma.rn.f64 	%fd287, %fd280, %fd145, %fd286;
	fma.rn.f64 	%fd288, %fd262, %fd143, 0d0000000000000000;
	fma.rn.f64 	%fd289, %fd274, %fd144, %fd288;
	fma.rn.f64 	%fd290, %fd282, %fd145, %fd289;
	fma.rn.f64 	%fd291, %fd266, %fd143, 0d0000000000000000;
	fma.rn.f64 	%fd292, %fd278, %fd144, %fd291;
	fma.rn.f64 	%fd293, %fd284, %fd145, %fd292;
	fma.rn.f64 	%fd294, %fd258, %fd155, 0d0000000000000000;
	fma.rn.f64 	%fd295, %fd270, %fd156, %fd294;
	fma.rn.f64 	%fd296, %fd280, %fd157, %fd295;
	fma.rn.f64 	%fd297, %fd262, %fd155, 0d0000000000000000;
	fma.rn.f64 	%fd298, %fd274, %fd156, %fd297;
	fma.rn.f64 	%fd299, %fd282, %fd157, %fd298;
	fma.rn.f64 	%fd300, %fd266, %fd155, 0d0000000000000000;
	fma.rn.f64 	%fd301, %fd278, %fd156, %fd300;
	fma.rn.f64 	%fd302, %fd284, %fd157, %fd301;
	fma.rn.f64 	%fd303, %fd258, %fd167, 0d0000000000000000;
	fma.rn.f64 	%fd304, %fd270, %fd168, %fd303;
	fma.rn.f64 	%fd305, %fd280, %fd169, %fd304;
	fma.rn.f64 	%fd306, %fd262, %fd167, 0d0000000000000000;
	fma.rn.f64 	%fd307, %fd274, %fd168, %fd306;
	fma.rn.f64 	%fd308, %fd282, %fd169, %fd307;
	fma.rn.f64 	%fd309, %fd266, %fd167, 0d0000000000000000;
	fma.rn.f64 	%fd310, %fd278, %fd168, %fd309;
	fma.rn.f64 	%fd311, %fd284, %fd169, %fd310;
	fma.rn.f64 	%fd312, %fd258, %fd179, 0d0000000000000000;
	fma.rn.f64 	%fd313, %fd270, %fd180, %fd312;
	fma.rn.f64 	%fd314, %fd280, %fd181, %fd313;
	fma.rn.f64 	%fd315, %fd262, %fd179, 0d0000000000000000;
	fma.rn.f64 	%fd316, %fd274, %fd180, %fd315;
	fma.rn.f64 	%fd317, %fd282, %fd181, %fd316;
	fma.rn.f64 	%fd318, %fd266, %fd179, 0d0000000000000000;
	fma.rn.f64 	%fd319, %fd278, %fd180, %fd318;
	fma.rn.f64 	%fd320, %fd284, %fd181, %fd319;
	fma.rn.f64 	%fd321, %fd258, %fd191, 0d0000000000000000;
	fma.rn.f64 	%fd322, %fd270, %fd192, %fd321;
	fma.rn.f64 	%fd323, %fd280, %fd193, %fd322;
	fma.rn.f64 	%fd324, %fd262, %fd191, 0d0000000000000000;
	fma.rn.f64 	%fd325, %fd274, %fd192, %fd324;
	fma.rn.f64 	%fd326, %fd282, %fd193, %fd325;
	fma.rn.f64 	%fd327, %fd266, %fd191, 0d0000000000000000;
	fma.rn.f64 	%fd328, %fd278, %fd192, %fd327;
	fma.rn.f64 	%fd329, %fd284, %fd193, %fd328;
	fma.rn.f64 	%fd330, %fd258, %fd203, 0d0000000000000000;
	fma.rn.f64 	%fd331, %fd270, %fd204, %fd330;
	fma.rn.f64 	%fd332, %fd280, %fd205, %fd331;
	fma.rn.f64 	%fd333, %fd262, %fd203, 0d0000000000000000;
	fma.rn.f64 	%fd334, %fd274, %fd204, %fd333;
	fma.rn.f64 	%fd335, %fd282, %fd205, %fd334;
	fma.rn.f64 	%fd336, %fd266, %fd203, 0d0000000000000000;
	fma.rn.f64 	%fd337, %fd278, %fd204, %fd336;
	fma.rn.f64 	%fd338, %fd284, %fd205, %fd337;
	fma.rn.f64 	%fd339, %fd258, %fd215, 0d0000000000000000;
	fma.rn.f64 	%fd340, %fd270, %fd216, %fd339;
	fma.rn.f64 	%fd341, %fd280, %fd217, %fd340;
	fma.rn.f64 	%fd342, %fd262, %fd215, 0d0000000000000000;
	fma.rn.f64 	%fd343, %fd274, %fd216, %fd342;
	fma.rn.f64 	%fd344, %fd282, %fd217, %fd343;
	fma.rn.f64 	%fd345, %fd266, %fd215, 0d0000000000000000;
	fma.rn.f64 	%fd346, %fd278, %fd216, %fd345;
	fma.rn.f64 	%fd347, %fd284, %fd217, %fd346;
	fma.rn.f64 	%fd348, %fd258, %fd227, 0d0000000000000000;
	fma.rn.f64 	%fd349, %fd270, %fd228, %fd348;
	fma.rn.f64 	%fd350, %fd280, %fd229, %fd349;
	fma.rn.f64 	%fd351, %fd262, %fd227, 0d0000000000000000;
	fma.rn.f64 	%fd352, %fd274, %fd228, %fd351;
	fma.rn.f64 	%fd353, %fd282, %fd229, %fd352;
	fma.rn.f64 	%fd354, %fd266, %fd227, 0d0000000000000000;
	fma.rn.f64 	%fd355, %fd278, %fd228, %fd354;
	fma.rn.f64 	%fd356, %fd284, %fd229, %fd355;
	mul.f64 	%fd358, %fd253, %fd357;
	mul.f64 	%fd359, %fd358, %fd287;
	fma.rn.f64 	%fd360, %fd359, %fd287, %fd490;
	mul.f64 	%fd361, %fd358, %fd290;
	fma.rn.f64 	%fd362, %fd361, %fd290, %fd360;
	mul.f64 	%fd363, %fd358, %fd293;
	fma.rn.f64 	%fd490, %fd363, %fd293, %fd362;
	fma.rn.f64 	%fd364, %fd359, %fd296, %fd489;
	fma.rn.f64 	%fd365, %fd361, %fd299, %fd364;
	fma.rn.f64 	%fd489, %fd363, %fd302, %fd365;
	fma.rn.f64 	%fd366, %fd359, %fd305, %fd488;
	fma.rn.f64 	%fd367, %fd361, %fd308, %fd366;
	fma.rn.f64 	%fd488, %fd363, %fd311, %fd367;
	fma.rn.f64 	%fd368, %fd359, %fd314, %fd487;
	fma.rn.f64 	%fd369, %fd361, %fd317, %fd368;
	fma.rn.f64 	%fd487, %fd363, %fd320, %fd369;
	fma.rn.f64 	%fd370, %fd359, %fd323, %fd486;
	fma.rn.f64 	%fd371, %fd361, %fd326, %fd370;
	fma.rn.f64 	%fd486, %fd363, %fd329, %fd371;
	fma.rn.f64 	%fd372, %fd359, %fd332, %fd485;
	fma.rn.f64 	%fd373, %fd361, %fd335, %fd372;
	fma.rn.f64 	%fd485, %fd363, %fd338, %fd373;
	fma.rn.f64 	%fd374, %fd359, %fd341, %fd484;
	fma.rn.f64 	%fd375, %fd361, %fd344, %fd374;
	fma.rn.f64 	%fd484, %fd363, %fd347, %fd375;
	fma.rn.f64 	%fd376, %fd359, %fd350, %fd483;
	fma.rn.f64 	%fd377, %fd361, %fd353, %fd376;
	fma.rn.f64 	%fd483, %fd363, %fd356, %fd377;
	mul.f64 	%fd378, %fd358, %fd296;
	fma.rn.f64 	%fd379, %fd378, %fd296, %fd482;
	mul.f64 	%fd380, %fd358, %fd299;
	fma.rn.f64 	%fd381, %fd380, %fd299, %fd379;
	mul.f64 	%fd382, %fd358, %fd302;
	fma.rn.f64 	%fd482, %fd382, %fd302, %fd381;
	fma.rn.f64 	%fd383, %fd378, %fd305, %fd481;
	fma.rn.f64 	%fd384, %fd380, %fd308, %fd383;
	fma.rn.f64 	%fd481, %fd382, %fd311, %fd384;
	fma.rn.f64 	%fd385, %fd378, %fd314, %fd480;
	fma.rn.f64 	%fd386, %fd380, %fd317, %fd385;
	fma.rn.f64 	%fd480, %fd382, %fd320, %fd386;
	fma.rn.f64 	%fd387, %fd378, %fd323, %fd479;
	fma.rn.f64 	%fd388, %fd380, %fd326, %fd387;
	fma.rn.f64 	%fd479, %fd382, %fd329, %fd388;
	fma.rn.f64 	%fd389, %fd378, %fd332, %fd478;
	fma.rn.f64 	%fd390, %fd380, %fd335, %fd389;
	fma.rn.f64 	%fd478, %fd382, %fd338, %fd390;
	fma.rn.f64 	%fd391, %fd378, %fd341, %fd477;
	fma.rn.f64 	%fd392, %fd380, %fd344, %fd391;
	fma.rn.f64 	%fd477, %fd382, %fd347, %fd392;
	fma.rn.f64 	%fd393, %fd378, %fd350, %fd476;
	fma.rn.f64 	%fd394, %fd380, %fd353, %fd393;
	fma.rn.f64 	%fd476, %fd382, %fd356, %fd394;
	mul.f64 	%fd395, %fd358, %fd305;
	fma.rn.f64 	%fd396, %fd395, %fd305, %fd475;
	mul.f64 	%fd397, %fd358, %fd308;
	fma.rn.f64 	%fd398, %fd397, %fd308, %fd396;
	mul.f64 	%fd399, %fd358, %fd311;
	fma.rn.f64 	%fd475, %fd399, %fd311, %fd398;
	fma.rn.f64 	%fd400, %fd395, %fd314, %fd474;
	fma.rn.f64 	%fd401, %fd397, %fd317, %fd400;
	fma.rn.f64 	%fd474, %fd399, %fd320, %fd401;
	fma.rn.f64 	%fd402, %fd395, %fd323, %fd473;
	fma.rn.f64 	%fd403, %fd397, %fd326, %fd402;
	fma.rn.f64 	%fd473, %fd399, %fd329, %fd403;
	fma.rn.f64 	%fd404, %fd395, %fd332, %fd472;
	fma.rn.f64 	%fd405, %fd397, %fd335, %fd404;
	fma.rn.f64 	%fd472, %fd399, %fd338, %fd405;
	fma.rn.f64 	%fd406, %fd395, %fd341, %fd471;
	fma.rn.f64 	%fd407, %fd397, %fd344, %fd406;
	fma.rn.f64 	%fd471, %fd399, %fd347, %fd407;
	fma.rn.f64 	%fd408, %fd395, %fd350, %fd470;
	fma.rn.f64 	%fd409, %fd397, %fd353, %fd408;
	fma.rn.f64 	%fd470, %fd399, %fd356, %fd409;
	mul.f64 	%fd410, %fd358, %fd314;
	fma.rn.f64 	%fd411, %fd410, %fd314, %fd469;
	mul.f64 	%fd412, %fd358, %fd317;
	fma.rn.f64 	%fd413, %fd412, %fd317, %fd411;
	mul.f64 	%fd414, %fd358, %fd320;
	fma.rn.f64 	%fd469, %fd414, %fd320, %fd413;
	fma.rn.f64 	%fd415, %fd410, %fd323, %fd468;
	fma.rn.f64 	%fd416, %fd412, %fd326, %fd415;
	fma.rn.f64 	%fd468, %fd414, %fd329, %fd416;
	fma.rn.f64 	%fd417, %fd410, %fd332, %fd467;
	fma.rn.f64 	%fd418, %fd412, %fd335, %fd417;
	fma.rn.f64 	%fd467, %fd414, %fd338, %fd418;
	fma.rn.f64 	%fd419, %fd410, %fd341, %fd466;
	fma.rn.f64 	%fd420, %fd412, %fd344, %fd419;
	fma.rn.f64 	%fd466, %fd414, %fd347, %fd420;
	fma.rn.f64 	%fd421, %fd410, %fd350, %fd465;
	fma.rn.f64 	%fd422, %fd412, %fd353, %fd421;
	fma.rn.f64 	%fd465, %fd414, %fd356, %fd422;
	mul.f64 	%fd423, %fd358, %fd323;
	fma.rn.f64 	%fd424, %fd423, %fd323, %fd464;
	mul.f64 	%fd425, %fd358, %fd326;
	fma.rn.f64 	%fd426, %fd425, %fd326, %fd424;
	mul.f64 	%fd427, %fd358, %fd329;
	fma.rn.f64 	%fd464, %fd427, %fd329, %fd426;
	fma.rn.f64 	%fd428, %fd423, %fd332, %fd463;
	fma.rn.f64 	%fd429, %fd425, %fd335, %fd428;
	fma.rn.f64 	%fd463, %fd427, %fd338, %fd429;
	fma.rn.f64 	%fd430, %fd423, %fd341, %fd462;
	fma.rn.f64 	%fd431, %fd425, %fd344, %fd430;
	fma.rn.f64 	%fd462, %fd427, %fd347, %fd431;
	fma.rn.f64 	%fd432, %fd423, %fd350, %fd461;
	fma.rn.f64 	%fd433, %fd425, %fd353, %fd432;
	fma.rn.f64 	%fd461, %fd427, %fd356, %fd433;
	mul.f64 	%fd434, %fd358, %fd332;
	fma.rn.f64 	%fd435, %fd434, %fd332, %fd460;
	mul.f64 	%fd436, %fd358, %fd335;
	fma.rn.f64 	%fd437, %fd436, %fd335, %fd435;
	mul.f64 	%fd438, %fd358, %fd338;
	fma.rn.f64 	%fd460, %fd438, %fd338, %fd437;
	fma.rn.f64 	%fd439, %fd434, %fd341, %fd459;
	fma.rn.f64 	%fd440, %fd436, %fd344, %fd439;
	fma.rn.f64 	%fd459, %fd438, %fd347, %fd440;
	fma.rn.f64 	%fd441, %fd434, %fd350, %fd458;
	fma.rn.f64 	%fd442, %fd436, %fd353, %fd441;
	fma.rn.f64 	%fd458, %fd438, %fd356, %fd442;
	mul.f64 	%fd443, %fd358, %fd341;
	fma.rn.f64 	%fd444, %fd443, %fd341, %fd457;
	mul.f64 	%fd445, %fd358, %fd344;
	fma.rn.f64 	%fd446, %fd445, %fd344, %fd444;
	mul.f64 	%fd447, %fd358, %fd347;
	fma.rn.f64 	%fd457, %fd447, %fd347, %fd446;
	fma.rn.f64 	%fd448, %fd443, %fd350, %fd456;
	fma.rn.f64 	%fd449, %fd445, %fd353, %fd448;
	fma.rn.f64 	%fd456, %fd447, %fd356, %fd449;
	mul.f64 	%fd450, %fd358, %fd350;
	fma.rn.f64 	%fd451, %fd450, %fd350, %fd455;
	mul.f64 	%fd452, %fd358, %fd353;
	fma.rn.f64 	%fd453, %fd452, %fd353, %fd451;
	mul.f64 	%fd454, %fd358, %fd356;
	fma.rn.f64 	%fd455, %fd454, %fd356, %fd453;
	add.s32 	%r22, %r22, 1;
	add.s64 	%rd50, %rd50, 192;
	setp.ne.s32 	%p2, %r22, 8;
	@%p2 bra 	$L__BB6_2;
	st.global.f64 	[%rd1], %fd490;
	st.global.f64 	[%rd1+8], %fd489;
	st.global.f64 	[%rd1+16], %fd488;
	st.global.f64 	[%rd1+24], %fd487;
	st.global.f64 	[%rd2], %fd486;
	st.global.f64 	[%rd2+8], %fd485;
	st.global.f64 	[%rd2+16], %fd484;
	st.global.f64 	[%rd2+24], %fd483;
	st.global.f64 	[%rd3], %fd482;
	st.global.f64 	[%rd3+8], %fd481;
	st.global.f64 	[%rd3+16], %fd480;
	st.global.f64 	[%rd3+24], %fd479;
	st.global.f64 	[%rd4], %fd478;
	st.global.f64 	[%rd4+8], %fd477;
	st.global.f64 	[%rd4+16], %fd476;
	st.global.f64 	[%rd4+24], %fd475;
	st.global.f64 	[%rd5], %fd474;
	st.global.f64 	[%rd5+8], %fd473;
	st.global.f64 	[%rd5+16], %fd472;
	st.global.f64 	[%rd5+24], %fd471;
	st.global.f64 	[%rd6], %fd470;
	st.global.f64 	[%rd6+8], %fd469;
	st.global.f64 	[%rd6+16], %fd468;
	st.global.f64 	[%rd6+24], %fd467;
	st.global.f64 	[%rd7], %fd466;
	st.global.f64 	[%rd7+8], %fd465;
	st.global.f64 	[%rd7+16], %fd464;
	st.global.f64 	[%rd7+24], %fd463;
	st.global.f64 	[%rd8], %fd462;
	st.global.f64 	[%rd8+8], %fd461;
	st.global.f64 	[%rd8+16], %fd460;
	st.global.f64 	[%rd8+24], %fd459;
	st.global.f64 	[%rd9], %fd458;
	st.global.f64 	[%rd9+8], %fd457;
	st.global.f64 	[%rd9+16], %fd456;
	st.global.f64 	[%rd9+24], %fd455;
$L__BB6_4:
	ret;

}


// ===== COMPILED SASS (sm_100) =====

	.target	sm_100

	.elftype	@"ET_EXEC"


//--------------------- .note.nv.tkinfo           --------------------------
	.section	.note.nv.tkinfo,"",@"SHT_NOTE"
	.sectionflags	@"SHF_NOTE_NV_TKINFO"
	.tkinfo
        /*0018*/ 	.word	0x00000002
        /*0030*/ 	.string	""
        /*0030*/ 	.string	"ptxas"
        /*0030*/ 	.string	"Cuda compilation tools, release 13.0, V13.0.88"
        /*0030*/ 	.string	"Build cuda_13.0.r13.0/compiler.36424714_0"
        /*0030*/ 	.string	"-arch sm_100 -m 64 "



//--------------------- .note.nv.cuinfo           --------------------------
	.section	.note.nv.cuinfo,"",@"SHT_NOTE"
	.sectionflags	@"SHF_NOTE_NV_CUINFO"
        /*0018*/ 	.short	0x0002
        /*001a*/ 	.short	0x0064
        /*001c*/ 	.short	0x0082
	.zero		2


//--------------------- .nv.info                  --------------------------
	.section	.nv.info,"",@"SHT_CUDA_INFO"
	.align	4


	//----- nvinfo : EIATTR_REGCOUNT
	.align		4
        /*0000*/ 	.byte	0x04, 0x2f
        /*0002*/ 	.short	(.L_5 - .L_4)
	.align		4
.L_4:
        /*0004*/ 	.word	index@(_Z10Hex8scalarIfiEvPKT0_PKT_PS3_)
        /*0008*/ 	.word	0x00000038


	//----- nvinfo : EIATTR_FRAME_SIZE
	.align		4
.L_5:
        /*000c*/ 	.byte	0x04, 0x11
        /*000e*/ 	.short	(.L_7 - .L_6)
	.align		4
.L_6:
        /*0010*/ 	.word	index@($__internal_6_$__cuda_sm20_rcp_rn_f32_slowpath)
        /*0014*/ 	.word	0x00000060


	//----- nvinfo : EIATTR_FRAME_SIZE
	.align		4
.L_7:
        /*0018*/ 	.byte	0x04, 0x11
        /*001a*/ 	.short	(.L_9 - .L_8)
	.align		4
.L_8:
        /*001c*/ 	.word	index@(_Z10Hex8scalarIfiEvPKT0_PKT_PS3_)
        /*0020*/ 	.word	0x00000060


	//----- nvinfo : EIATTR_REGCOUNT
	.align		4
.L_9:
        /*0024*/ 	.byte	0x04, 0x2f
        /*0026*/ 	.short	(.L_11 - .L_10)
	.align		4
.L_10:
        /*0028*/ 	.word	index@(_Z10Hex8scalarIfjEvPKT0_PKT_PS3_)
        /*002c*/ 	.word	0x00000038


	//----- nvinfo : EIATTR_FRAME_SIZE
	.align		4
.L_11:
        /*0030*/ 	.byte	0x04, 0x11
        /*0032*/ 	.short	(.L_13 - .L_12)
	.align		4
.L_12:
        /*0034*/ 	.word	index@($__internal_5_$__cuda_sm20_rcp_rn_f32_slowpath)
        /*0038*/ 	.word	0x00000060


	//----- nvinfo : EIATTR_FRAME_SIZE
	.align		4
.L_13:
        /*003c*/ 	.byte	0x04, 0x11
        /*003e*/ 	.short	(.L_15 - .L_14)
	.align		4
.L_14:
        /*0040*/ 	.word	index@(_Z10Hex8scalarIfjEvPKT0_PKT_PS3_)
        /*0044*/ 	.word	0x00000060


	//----- nvinfo : EIATTR_REGCOUNT
	.align		4
.L_15:
        /*0048*/ 	.byte	0x04, 0x2f
        /*004a*/ 	.short	(.L_17 - .L_16)
	.align		4
.L_16:
        /*004c*/ 	.word	index@(_Z10Hex8scalarIdiEvPKT0_PKT_PS3_)
        /*0050*/ 	.word	0x000000d2


	//----- nvinfo : EIATTR_FRAME_SIZE
	.align		4
.L_17:
        /*0054*/ 	.byte	0x04, 0x11
        /*0056*/ 	.short	(.L_19 - .L_18)
	.align		4
.L_18:
        /*0058*/ 	.word	index@($__internal_4_$__cuda_sm20_dblrcp_rn_slowpath_v3)
        /*005c*/ 	.word	0x00000000


	//----- nvinfo : EIATTR_FRAME_SIZE
	.align		4
.L_19:
        /*0060*/ 	.byte	0x04, 0x11
        /*0062*/ 	.short	(.L_21 - .L_20)
	.align		4
.L_20:
        /*0064*/ 	.word	index@(_Z10Hex8scalarIdiEvPKT0_PKT_PS3_)
        /*0068*/ 	.word	0x00000000


	//----- nvinfo : EIATTR_REGCOUNT
	.align		4
.L_21:
        /*006c*/ 	.byte	0x04, 0x2f
        /*006e*/ 	.short	(.L_23 - .L_22)
	.align		4
.L_22:
        /*0070*/ 	.word	index@(_Z10Hex8scalarIdjEvPKT0_PKT_PS3_)
        /*0074*/ 	.word	0x000000d2


	//----- nvinfo : EIATTR_FRAME_SIZE
	.align		4
.L_23:
        /*0078*/ 	.byte	0x04, 0x11
        /*007a*/ 	.short	(.L_25 - .L_24)
	.align		4
.L_24:
        /*007c*/ 	.word	index@($__internal_3_$__cuda_sm20_dblrcp_rn_slowpath_v3)
        /*0080*/ 	.word	0x00000000


	//----- nvinfo : EIATTR_FRAME_SIZE
	.align		4
.L_25:
        /*0084*/ 	.byte	0x04, 0x11
        /*0086*/ 	.short	(.L_27 - .L_26)
	.align		4
.L_26:
        /*0088*/ 	.word	index@(_Z10Hex8scalarIdjEvPKT0_PKT_PS3_)
        /*008c*/ 	.word	0x00000000


	//----- nvinfo : EIATTR_REGCOUNT
	.align		4
.L_27:
        /*0090*/ 	.byte	0x04, 0x2f
        /*0092*/ 	.short	(.L_29 - .L_28)
	.align		4
.L_28:
        /*0094*/ 	.word	index@(_Z10Hex8scalarIdlEvPKT0_PKT_PS3_)
        /*0098*/ 	.word	0x000000d2


	//----- nvinfo : EIATTR_FRAME_SIZE
	.align		4
.L_29:
        /*009c*/ 	.byte	0x04, 0x11
        /*009e*/ 	.short	(.L_31 - .L_30)
	.align		4
.L_30:
        /*00a0*/ 	.word	index@($__internal_2_$__cuda_sm20_dblrcp_rn_slowpath_v3)
        /*00a4*/ 	.word	0x00000000


	//----- nvinfo : EIATTR_FRAME_SIZE
	.align		4
.L_31:
        /*00a8*/ 	.byte	0x04, 0x11
        /*00aa*/ 	.short	(.L_33 - .L_32)
	.align		4
.L_32:
        /*00ac*/ 	.word	index@(_Z10Hex8scalarIdlEvPKT0_PKT_PS3_)
        /*00b0*/ 	.word	0x00000000


	//----- nvinfo : EIATTR_REGCOUNT
	.align		4
.L_33:
        /*00b4*/ 	.byte	0x04, 0x2f
        /*00b6*/ 	.short	(.L_35 - .L_34)
	.align		4
.L_34:
        /*00b8*/ 	.word	index@(_Z10Hex8scalarIdmEvPKT0_PKT_PS3_)
        /*00bc*/ 	.word	0x000000d2


	//----- nvinfo : EIATTR_FRAME_SIZE
	.align		4
.L_35:
        /*00c0*/ 	.byte	0x04, 0x11
        /*00c2*/ 	.short	(.L_37 - .L_36)
	.align		4
.L_36:
        /*00c4*/ 	.word	index@($__internal_1_$__cuda_sm20_dblrcp_rn_slowpath_v3)
        /*00c8*/ 	.word	0x00000000


	//----- nvinfo : EIATTR_FRAME_SIZE
	.align		4
.L_37:
        /*00cc*/ 	.byte	0x04, 0x11
        /*00ce*/ 	.short	(.L_39 - .L_38)
	.align		4
.L_38:
        /*00d0*/ 	.word	index@(_Z10Hex8scalarIdmEvPKT0_PKT_PS3_)
        /*00d4*/ 	.word	0x00000000


	//----- nvinfo : EIATTR_REGCOUNT
	.align		4
.L_39:
        /*00d8*/ 	.byte	0x04, 0x2f
        /*00da*/ 	.short	(.L_41 - .L_40)
	.align		4
.L_40:
        /*00dc*/ 	.word	index@(_Z10Hex8scalarIddEvPKT0_PKT_PS3_)
        /*00e0*/ 	.word	0x000000d2


	//----- nvinfo : EIATTR_FRAME_SIZE
	.align		4
.L_41:
        /*00e4*/ 	.byte	0x04, 0x11
        /*00e6*/ 	.short	(.L_43 - .L_42)
	.align		4
.L_42:
        /*00e8*/ 	.word	index@($__internal_0_$__cuda_sm20_dblrcp_rn_slowpath_v3)
        /*00ec*/ 	.word	0x00000000


	//----- nvinfo : EIATTR_FRAME_SIZE
	.align		4
.L_43:
        /*00f0*/ 	.byte	0x04, 0x11
        /*00f2*/ 	.short	(.L_45 - .L_44)
	.align		4
.L_44:
        /*00f4*/ 	.word	index@(_Z10Hex8scalarIddEvPKT0_PKT_PS3_)
        /*00f8*/ 	.word	0x00000000


	//----- nvinfo : EIATTR_MIN_STACK_SIZE
	.align		4
.L_45:
        /*00fc*/ 	.byte	0x04, 0x12
        /*00fe*/ 	.short	(.L_47 - .L_46)
	.align		4
.L_46:
        /*0100*/ 	.word	index@(_Z10Hex8scalarIddEvPKT0_PKT_PS3_)
        /*0104*/ 	.word	0x00000000


	//----- nvinfo : EIATTR_MIN_STACK_SIZE
	.align		4
.L_47:
        /*0108*/ 	.byte	0x04, 0x12
        /*010a*/ 	.short	(.L_49 - .L_48)
	.align		4
.L_48:
        /*010c*/ 	.word	index@(_Z10Hex8scalarIdmEvPKT0_PKT_PS3_)
        /*0110*/ 	.word	0x00000000


	//----- nvinfo : EIATTR_MIN_STACK_SIZE
	.align		4
.L_49:
        /*0114*/ 	.byte	0x04, 0x12
        /*0116*/ 	.short	(.L_51 - .L_50)
	.align		4
.L_50:
        /*0118*/ 	.word	index@(_Z10Hex8scalarIdlEvPKT0_PKT_PS3_)
        /*011c*/ 	.word	0x00000000


	//----- nvinfo : EIATTR_MIN_STACK_SIZE
	.align		4
.L_51:
        /*0120*/ 	.byte	0x04, 0x12
        /*0122*/ 	.short	(.L_53 - .L_52)
	.align		4
.L_52:
        /*0124*/ 	.word	index@(_Z10Hex8scalarIdjEvPKT0_PKT_PS3_)
        /*0128*/ 	.word	0x00000000


	//----- nvinfo : EIATTR_MIN_STACK_SIZE
	.align		4
.L_53:
        /*012c*/ 	.byte	0x04, 0x12
        /*012e*/ 	.short	(.L_55 - .L_54)
	.align		4
.L_54:
        /*0130*/ 	.word	index@(_Z10Hex8scalarIdiEvPKT0_PKT_PS3_)
        /*0134*/ 	.word	0x00000000


	//----- nvinfo : EIATTR_MIN_STACK_SIZE
	.align		4
.L_55:
        /*0138*/ 	.byte	0x04, 0x12
        /*013a*/ 	.short	(.L_57 - .L_56)
	.align		4
.L_56:
        /*013c*/ 	.word	index@(_Z10Hex8scalarIfjEvPKT0_PKT_PS3_)
        /*0140*/ 	.word	0x00000060


	//----- nvinfo : EIATTR_MIN_STACK_SIZE
	.align		4
.L_57:
        /*0144*/ 	.byte	0x04, 0x12
        /*0146*/ 	.short	(.L_59 - .L_58)
	.align		4
.L_58:
        /*0148*/ 	.word	index@(_Z10Hex8scalarIfiEvPKT0_PKT_PS3_)
        /*014c*/ 	.word	0x00000060
.L_59:


//--------------------- .nv.compat                --------------------------
	.section	.nv.compat,"",@"SHT_CUDA_COMPAT_INFO"
	.align	4
        /*0000*/ 	.byte	0x02, 0x09, 0x00, 0x00, 0x02, 0x02, 0x01, 0x00, 0x02, 0x05, 0x05, 0x00, 0x03, 0x07, 0x01, 0x01
        /*0010*/ 	.byte	0x02, 0x03, 0x00, 0x00, 0x02, 0x06, 0x01, 0x00, 0x04, 0x0b, 0x08, 0x00, 0x01, 0x00, 0x00, 0x00
        /*0020*/ 	.byte	0x00, 0x00, 0x00, 0x00


//--------------------- .nv.info._Z10Hex8scalarIddEvPKT0_PKT_PS3_ --------------------------
	.section	.nv.info._Z10Hex8scalarIddEvPKT0_PKT_PS3_,"",@"SHT_CUDA_INFO"
	.sectionflags	@""
	.align	4


	//----- nvinfo : EIATTR_CUDA_API_VERSION
	.align		4
        /*0000*/ 	.byte	0x04, 0x37
        /*0002*/ 	.short	(.L_61 - .L_60)
.L_60:
        /*0004*/ 	.word	0x00000082


	//----- nvinfo : EIATTR_KPARAM_INFO
	.align		4
.L_61:
        /*0008*/ 	.byte	0x04, 0x17
        /*000a*/ 	.short	(.L_63 - .L_62)
.L_62:
        /*000c*/ 	.word	0x00000000
        /*0010*/ 	.short	0x0002
        /*0012*/ 	.short	0x0010
        /*0014*/ 	.byte	0x00, 0xf5, 0x21, 0x00


	//----- nvinfo : EIATTR_KPARAM_INFO
	.align		4
.L_63:
        /*0018*/ 	.byte	0x04, 0x17
        /*001a*/ 	.short	(.L_65 - .L_64)
.L_64:
        /*001c*/ 	.word	0x00000000
        /*0020*/ 	.short	0x0001
        /*0022*/ 	.short	0x0008
        /*0024*/ 	.byte	0x00, 0xf5, 0x21, 0x00


	//----- nvinfo : EIATTR_KPARAM_INFO
	.align		4
.L_65:
        /*0028*/ 	.byte	0x04, 0x17
        /*002a*/ 	.short	(.L_67 - .L_66)
.L_66:
        /*002c*/ 	.word	0x00000000
        /*0030*/ 	.short	0x0000
        /*0032*/ 	.short	0x0000
        /*0034*/ 	.byte	0x00, 0xf5, 0x21, 0x00


	//----- nvinfo : EIATTR_SPARSE_MMA_MASK
	.align		4
.L_67:
        /*0038*/ 	.byte	0x03, 0x50
        /*003a*/ 	.short	0x0000


	//----- nvinfo : EIATTR_MAXREG_COUNT
	.align		4
        /*003c*/ 	.byte	0x03, 0x1b
        /*003e*/ 	.short	0x00ff


	//----- nvinfo : EIATTR_MERCURY_ISA_VERSION
	.align		4
        /*0040*/ 	.byte	0x03, 0x5f
        /*0042*/ 	.short	0x0101


	//----- nvinfo : EIATTR_VRC_CTA_INIT_COUNT
	.align		4
        /*0044*/ 	.byte	0x02, 0x4a
	.zero		1
	.zero		1


	//----- nvinfo : EIATTR_EXIT_INSTR_OFFSETS
	.align		4
        /*0048*/ 	.byte	0x04, 0x1c
        /*004a*/ 	.short	(.L_69 - .L_68)


	//   ....[0]....
.L_68:
        /*004c*/ 	.word	0x00000080


	//   ....[1]....
        /*0050*/ 	.word	0x00002120


	//----- nvinfo : EIATTR_CRS_STACK_SIZE
	.align		4
.L_69:
        /*0054*/ 	.byte	0x04, 0x1e
        /*0056*/ 	.short	(.L_71 - .L_70)
.L_70:
        /*0058*/ 	.word	0x00000000


	//----- nvinfo : EIATTR_CBANK_PARAM_SIZE
	.align		4
.L_71:
        /*005c*/ 	.byte	0x03, 0x19
        /*005e*/ 	.short	0x0018


	//----- nvinfo : EIATTR_PARAM_CBANK
	.align		4
        /*0060*/ 	.byte	0x04, 0x0a
        /*0062*/ 	.short	(.L_73 - .L_72)
	.align		4
.L_72:
        /*0064*/ 	.word	index@(.nv.constant0._Z10Hex8scalarIddEvPKT0_PKT_PS3_)
        /*0068*/ 	.short	0x0380
        /*006a*/ 	.short	0x0018


	//----- nvinfo : EIATTR_SW_WAR
	.align		4
.L_73:
        /*006c*/ 	.byte	0x04, 0x36
        /*006e*/ 	.short	(.L_75 - .L_74)
.L_74:
        /*0070*/ 	.word	0x00000008
.L_75:


//--------------------- .nv.info._Z10Hex8scalarIdmEvPKT0_PKT_PS3_ --------------------------
	.section	.nv.info._Z10Hex8scalarIdmEvPKT0_PKT_PS3_,"",@"SHT_CUDA_INFO"
	.sectionflags	@""
	.align	4


	//----- nvinfo : EIATTR_CUDA_API_VERSION
	.align		4
        /*0000*/ 	.byte	0x04, 0x37
        /*0002*/ 	.short	(.L_77 - .L_76)
.L_76:
        /*0004*/ 	.word	0x00000082


	//----- nvinfo : EIATTR_KPARAM_INFO
	.align		4
.L_77:
        /*0008*/ 	.byte	0x04, 0x17
        /*000a*/ 	.short	(.L_79 - .L_78)
.L_78:
        /*000c*/ 	.word	0x00000000
        /*0010*/ 	.short	0x0002
        /*0012*/ 	.short	0x0010
        /*0014*/ 	.byte	0x00, 0xf5, 0x21, 0x00


	//----- nvinfo : EIATTR_KPARAM_INFO
	.align		4
.L_79:
        /*0018*/ 	.byte	0x04, 0x17
        /*001a*/ 	.short	(.L_81 - .L_80)
.L_80:
        /*001c*/ 	.word	0x00000000
        /*0020*/ 	.short	0x0001
        /*0022*/ 	.short	0x0008
        /*0024*/ 	.byte	0x00, 0xf5, 0x21, 0x00


	//----- nvinfo : EIATTR_KPARAM_INFO
	.align		4
.L_81:
        /*0028*/ 	.byte	0x04, 0x17
        /*002a*/ 	.short	(.L_83 - .L_82)
.L_82:
        /*002c*/ 	.word	0x00000000
        /*0030*/ 	.short	0x0000
        /*0032*/ 	.short	0x0000
        /*0034*/ 	.byte	0x00, 0xf5, 0x21, 0x00


	//----- nvinfo : EIATTR_SPARSE_MMA_MASK
	.align		4
.L_83:
        /*0038*/ 	.byte	0x03, 0x50
        /*003a*/ 	.short	0x0000


	//----- nvinfo : EIATTR_MAXREG_COUNT
	.align		4
        /*003c*/ 	.byte	0x03, 0x1b
        /*003e*/ 	.short	0x00ff


	//----- nvinfo : EIATTR_MERCURY_ISA_VERSION
	.align		4
        /*0040*/ 	.byte	0x03, 0x5f
        /*0042*/ 	.short	0x0101


	//----- nvinfo : EIATTR_VRC_CTA_INIT_COUNT
	.align		4
        /*0044*/ 	.byte	0x02, 0x4a
	.zero		1
	.zero		1


	//----- nvinfo : EIATTR_EXIT_INSTR_OFFSETS
	.align		4
        /*0048*/ 	.byte	0x04, 0x1c
        /*004a*/ 	.short	(.L_85 - .L_84)


	//   ....[0]....
.L_84:
        /*004c*/ 	.word	0x00000080


	//   ....[1]....
        /*0050*/ 	.word	0x000020a0


	//----- nvinfo : EIATTR_CRS_STACK_SIZE
	.align		4
.L_85:
        /*0054*/ 	.byte	0x04, 0x1e
        /*0056*/ 	.short	(.L_87 - .L_86)
.L_86:
        /*0058*/ 	.word	0x00000000


	//----- nvinfo : EIATTR_CBANK_PARAM_SIZE
	.align		4
.L_87:
        /*005c*/ 	.byte	0x03, 0x19
        /*005e*/ 	.short	0x0018


	//----- nvinfo : EIATTR_PARAM_CBANK
	.align		4
        /*0060*/ 	.byte	0x04, 0x0a
        /*0062*/ 	.short	(.L_89 - .L_88)
	.align		4
.L_88:
        /*0064*/ 	.word	index@(.nv.constant0._Z10Hex8scalarIdmEvPKT0_PKT_PS3_)
        /*0068*/ 	.short	0x0380
        /*006a*/ 	.short	0x0018


	//----- nvinfo : EIATTR_SW_WAR
	.align		4
.L_89:
        /*006c*/ 	.byte	0x04, 0x36
        /*006e*/ 	.short	(.L_91 - .L_90)
.L_90:
        /*0070*/ 	.word	0x00000008
.L_91:


//--------------------- .nv.info._Z10Hex8scalarIdlEvPKT0_PKT_PS3_ --------------------------
	.section	.nv.info._Z10Hex8scalarIdlEvPKT0_PKT_PS3_,"",@"SHT_CUDA_INFO"
	.sectionflags	@""
	.align	4


	//----- nvinfo : EIATTR_CUDA_API_VERSION
	.align		4
        /*0000*/ 	.byte	0x04, 0x37
        /*0002*/ 	.short	(.L_93 - .L_92)
.L_92:
        /*0004*/ 	.word	0x00000082


	//----- nvinfo : EIATTR_KPARAM_INFO
	.align		4
.L_93:
        /*0008*/ 	.byte	0x04, 0x17
        /*000a*/ 	.short	(.L_95 - .L_94)
.L_94:
        /*000c*/ 	.word	0x00000000
        /*0010*/ 	.short	0x0002
        /*0012*/ 	.short	0x0010
        /*0014*/ 	.byte	0x00, 0xf5, 0x21, 0x00


	//----- nvinfo : EIATTR_KPARAM_INFO
	.align		4
.L_95:
        /*0018*/ 	.byte	0x04, 0x17
        /*001a*/ 	.short	(.L_97 - .L_96)
.L_96:
        /*001c*/ 	.word	0x00000000
        /*0020*/ 	.short	0x0001
        /*0022*/ 	.short	0x0008
        /*0024*/ 	.byte	0x00, 0xf5, 0x21, 0x00


	//----- nvinfo : EIATTR_KPARAM_INFO
	.align		4
.L_97:
        /*0028*/ 	.byte	0x04, 0x17
        /*002a*/ 	.short	(.L_99 - .L_98)
.L_98:
        /*002c*/ 	.word	0x00000000
        /*0030*/ 	.short	0x0000
        /*0032*/ 	.short	0x0000
        /*0034*/ 	.byte	0x00, 0xf5, 0x21, 0x00


	//----- nvinfo : EIATTR_SPARSE_MMA_MASK
	.align		4
.L_99:
        /*0038*/ 	.byte	0x03, 0x50
        /*003a*/ 	.short	0x0000


	//----- nvinfo : EIATTR_MAXREG_COUNT
	.align		4
        /*003c*/ 	.byte	0x03, 0x1b
        /*003e*/ 	.short	0x00ff


	//----- nvinfo : EIATTR_MERCURY_ISA_VERSION
	.align		4
        /*0040*/ 	.byte	0x03, 0x5f
        /*0042*/ 	.short	0x0101


	//----- nvinfo : EIATTR_VRC_CTA_INIT_COUNT
	.align		4
        /*0044*/ 	.byte	0x02, 0x4a
	.zero		1
	.zero		1


	//----- nvinfo : EIATTR_EXIT_INSTR_OFFSETS
	.align		4
        /*0048*/ 	.byte	0x04, 0x1c
        /*004a*/ 	.short	(.L_101 - .L_100)


	//   ....[0]....
.L_100:
        /*004c*/ 	.word	0x00000080


	//   ....[1]....
        /*0050*/ 	.word	0x000020a0


	//----- nvinfo : EIATTR_CRS_STACK_SIZE
	.align		4
.L_101:
        /*0054*/ 	.byte	0x04, 0x1e
        /*0056*/ 	.short	(.L_103 - .L_102)
.L_102:
        /*0058*/ 	.word	0x00000000


	//----- nvinfo : EIATTR_CBANK_PARAM_SIZE
	.align		4
.L_103:
        /*005c*/ 	.byte	0x03, 0x19
        /*005e*/ 	.short	0x0018


	//----- nvinfo : EIATTR_PARAM_CBANK
	.align		4
        /*0060*/ 	.byte	0x04, 0x0a
        /*0062*/ 	.short	(.L_105 - .L_104)
	.align		4
.L_104:
        /*0064*/ 	.word	index@(.nv.constant0._Z10Hex8scalarIdlEvPKT0_PKT_PS3_)
        /*0068*/ 	.short	0x0380
        /*006a*/ 	.short	0x0018


	//----- nvinfo : EIATTR_SW_WAR
	.align		4
.L_105:
        /*006c*/ 	.byte	0x04, 0x36
        /*006e*/ 	.short	(.L_107 - .L_106)
.L_106:
        /*0070*/ 	.word	0x00000008
.L_107:


//--------------------- .nv.info._Z10Hex8scalarIdjEvPKT0_PKT_PS3_ --------------------------
	.section	.nv.info._Z10Hex8scalarIdjEvPKT0_PKT_PS3_,"",@"SHT_CUDA_INFO"
	.sectionflags	@""
	.align	4


	//----- nvinfo : EIATTR_CUDA_API_VERSION
	.align		4
        /*0000*/ 	.byte	0x04, 0x37
        /*0002*/ 	.short	(.L_109 - .L_108)
.L_108:
        /*0004*/ 	.word	0x00000082


	//----- nvinfo : EIATTR_KPARAM_INFO
	.align		4
.L_109:
        /*0008*/ 	.byte	0x04, 0x17
        /*000a*/ 	.short	(.L_111 - .L_110)
.L_110:
        /*000c*/ 	.word	0x00000000
        /*0010*/ 	.short	0x0002
        /*0012*/ 	.short	0x0010
        /*0014*/ 	.byte	0x00, 0xf5, 0x21, 0x00


	//----- nvinfo : EIATTR_KPARAM_INFO
	.align		4
.L_111:
        /*0018*/ 	.byte	0x04, 0x17
        /*001a*/ 	.short	(.L_113 - .L_112)
.L_112:
        /*001c*/ 	.word	0x00000000
        /*0020*/ 	.short	0x0001
        /*0022*/ 	.short	0x0008
        /*0024*/ 	.byte	0x00, 0xf5, 0x21, 0x00


	//----- nvinfo : EIATTR_KPARAM_INFO
	.align		4
.L_113:
        /*0028*/ 	.byte	0x04, 0x17
        /*002a*/ 	.short	(.L_115 - .L_114)
.L_114:
        /*002c*/ 	.word	0x00000000
        /*0030*/ 	.short	0x0000
        /*0032*/ 	.short	0x0000
        /*0034*/ 	.byte	0x00, 0xf5, 0x21, 0x00


	//----- nvinfo : EIATTR_SPARSE_MMA_MASK
	.align		4
.L_115:
        /*0038*/ 	.byte	0x03, 0x50
        /*003a*/ 	.short	0x0000


	//----- nvinfo : EIATTR_MAXREG_COUNT
	.align		4
        /*003c*/ 	.byte	0x03, 0x1b
        /*003e*/ 	.short	0x00ff


	//----- nvinfo : EIATTR_MERCURY_ISA_VERSION
	.align		4
        /*0040*/ 	.byte	0x03, 0x5f
        /*0042*/ 	.short	0x0101


	//----- nvinfo : EIATTR_VRC_CTA_INIT_COUNT
	.align		4
        /*0044*/ 	.byte	0x02, 0x4a
	.zero		1
	.zero		1


	//----- nvinfo : EIATTR_EXIT_INSTR_OFFSETS
	.align		4
        /*0048*/ 	.byte	0x04, 0x1c
        /*004a*/ 	.short	(.L_117 - .L_116)


	//   ....[0]....
.L_116:
        /*004c*/ 	.word	0x00000080


	//   ....[1]....
        /*0050*/ 	.word	0x00001fa0


	//----- nvinfo : EIATTR_CRS_STACK_SIZE
	.align		4
.L_117:
        /*0054*/ 	.byte	0x04, 0x1e
        /*0056*/ 	.short	(.L_119 - .L_118)
.L_118:
        /*0058*/ 	.word	0x00000000


	//----- nvinfo : EIATTR_CBANK_PARAM_SIZE
	.align		4
.L_119:
        /*005c*/ 	.byte	0x03, 0x19
        /*005e*/ 	.short	0x0018


	//----- nvinfo : EIATTR_PARAM_CBANK
	.align		4
        /*0060*/ 	.byte	0x04, 0x0a
        /*0062*/ 	.short	(.L_121 - .L_120)
	.align		4
.L_120:
        /*0064*/ 	.word	index@(.nv.constant0._Z10Hex8scalarIdjEvPKT0_PKT_PS3_)
        /*0068*/ 	.short	0x0380
        /*006a*/ 	.short	0x0018


	//----- nvinfo : EIATTR_SW_WAR
	.align		4
.L_121:
        /*006c*/ 	.byte	0x04, 0x36
        /*006e*/ 	.short	(.L_123 - .L_122)
.L_122:
        /*0070*/ 	.word	0x00000008
.L_123:


//--------------------- .nv.info._Z10Hex8scalarIdiEvPKT0_PKT_PS3_ --------------------------
	.section	.nv.info._Z10Hex8scalarIdiEvPKT0_PKT_PS3_,"",@"SHT_CUDA_INFO"
	.sectionflags	@""
	.align	4


	//----- nvinfo : EIATTR_CUDA_API_VERSION
	.align		4
        /*0000*/ 	.byte	0x04, 0x37
        /*0002*/ 	.short	(.L_125 - .L_124)
.L_124:
        /*0004*/ 	.word	0x00000082


	//----- nvinfo : EIATTR_KPARAM_INFO
	.align		4
.L_125:
        /*0008*/ 	.byte	0x04, 0x17
        /*000a*/ 	.short	(.L_127 - .L_126)
.L_126:
        /*000c*/ 	.word	0x00000000
        /*0010*/ 	.short	0x0002
        /*0012*/ 	.short	0x0010
        /*0014*/ 	.byte	0x00, 0xf5, 0x21, 0x00


	//----- nvinfo : EIATTR_KPARAM_INFO
	.align		4
.L_127:
        /*0018*/ 	.byte	0x04, 0x17
        /*001a*/ 	.short	(.L_129 - .L_128)
.L_128:
        /*001c*/ 	.word	0x00000000
        /*0020*/ 	.short	0x0001
        /*0022*/ 	.short	0x0008
        /*0024*/ 	.byte	0x00, 0xf5, 0x21, 0x00


	//----- nvinfo : EIATTR_KPARAM_INFO
	.align		4
.L_129:
        /*0028*/ 	.byte	0x04, 0x17
        /*002a*/ 	.short	(.L_131 - .L_130)
.L_130:
        /*002c*/ 	.word	0x00000000
        /*0030*/ 	.short	0x0000
        /*0032*/ 	.short	0x0000
        /*0034*/ 	.byte	0x00, 0xf5, 0x21, 0x00


	//----- nvinfo : EIATTR_SPARSE_MMA_MASK
	.align		4
.L_131:
        /*0038*/ 	.byte	0x03, 0x50
        /*003a*/ 	.short	0x0000


	//----- nvinfo : EIATTR_MAXREG_COUNT
	.align		4
        /*003c*/ 	.byte	0x03, 0x1b
        /*003e*/ 	.short	0x00ff


	//----- nvinfo : EIATTR_MERCURY_ISA_VERSION
	.align		4
        /*0040*/ 	.byte	0x03, 0x5f
        /*0042*/ 	.short	0x0101


	//----- nvinfo : EIATTR_VRC_CTA_INIT_COUNT
	.align		4
        /*0044*/ 	.byte	0x02, 0x4a
	.zero		1
	.zero		1


	//----- nvinfo : EIATTR_EXIT_INSTR_OFFSETS
	.align		4
        /*0048*/ 	.byte	0x04, 0x1c
        /*004a*/ 	.short	(.L_133 - .L_132)


	//   ....[0]....
.L_132:
        /*004c*/ 	.word	0x00000080


	//   ....[1]....
        /*0050*/ 	.word	0x00001fa0


	//----- nvinfo : EIATTR_CRS_STACK_SIZE
	.align		4
.L_133:
        /*0054*/ 	.byte	0x04, 0x1e
        /*0056*/ 	.short	(.L_135 - .L_134)
.L_134:
        /*0058*/ 	.word	0x00000000


	//----- nvinfo : EIATTR_CBANK_PARAM_SIZE
	.align		4
.L_135:
        /*005c*/ 	.byte	0x03, 0x19
        /*005e*/ 	.short	0x0018


	//----- nvinfo : EIATTR_PARAM_CBANK
	.align		4
        /*0060*/ 	.byte	0x04, 0x0a
        /*0062*/ 	.short	(.L_137 - .L_136)
	.align		4
.L_136:
        /*0064*/ 	.word	index@(.nv.constant0._Z10Hex8scalarIdiEvPKT0_PKT_PS3_)
        /*0068*/ 	.short	0x0380
        /*006a*/ 	.short	0x0018


	//----- nvinfo : EIATTR_SW_WAR
	.align		4
.L_137:
        /*006c*/ 	.byte	0x04, 0x36
        /*006e*/ 	.short	(.L_139 - .L_138)
.L_138:
        /*0070*/ 	.word	0x00000008
.L_139:


//--------------------- .nv.info._Z10Hex8scalarIfjEvPKT0_PKT_PS3_ --------------------------
	.section	.nv.info._Z10Hex8scalarIfjEvPKT0_PKT_PS3_,"",@"SHT_CUDA_INFO"
	.sectionflags	@""
	.align	4


	//----- nvinfo : EIATTR_CUDA_API_VERSION
	.align		4
        /*0000*/ 	.byte	0x04, 0x37
        /*0002*/ 	.short	(.L_141 - .L_140)
.L_140:
        /*0004*/ 	.word	0x00000082


	//----- nvinfo : EIATTR_KPARAM_INFO
	.align		4
.L_141:
        /*0008*/ 	.byte	0x04, 0x17
        /*000a*/ 	.short	(.L_143 - .L_142)
.L_142:
        /*000c*/ 	.word	0x00000000
        /*0010*/ 	.short	0x0002
        /*0012*/ 	.short	0x0010
        /*0014*/ 	.byte	0x00, 0xf5, 0x21, 0x00


	//----- nvinfo : EIATTR_KPARAM_INFO
	.align		4
.L_143:
        /*0018*/ 	.byte	0x04, 0x17
        /*001a*/ 	.short	(.L_145 - .L_144)
.L_144:
        /*001c*/ 	.word	0x00000000
        /*0020*/ 	.short	0x0001
        /*0022*/ 	.short	0x0008
        /*0024*/ 	.byte	0x00, 0xf5, 0x21, 0x00


	//----- nvinfo : EIATTR_KPARAM_INFO
	.align		4
.L_145:
        /*0028*/ 	.byte	0x04, 0x17
        /*002a*/ 	.short	(.L_147 - .L_146)
.L_146:
        /*002c*/ 	.word	0x00000000
        /*0030*/ 	.short	0x0000
        /*0032*/ 	.short	0x0000
        /*0034*/ 	.byte	0x00, 0xf5, 0x21, 0x00


	//----- nvinfo : EIATTR_SPARSE_MMA_MASK
	.align		4
.L_147:
        /*0038*/ 	.byte	0x03, 0x50
        /*003a*/ 	.short	0x0000


	//----- nvinfo : EIATTR_MAXREG_COUNT
	.align		4
        /*003c*/ 	.byte	0x03, 0x1b
        /*003e*/ 	.short	0x00ff


	//----- nvinfo : EIATTR_MERCURY_ISA_VERSION
	.align		4
        /*0040*/ 	.byte	0x03, 0x5f
        /*0042*/ 	.short	0x0101


	//----- nvinfo : EIATTR_VRC_CTA_INIT_COUNT
	.align		4
        /*0044*/ 	.byte	0x02, 0x4a
	.zero		1
	.zero		1


	//----- nvinfo : EIATTR_EXIT_INSTR_OFFSETS
	.align		4
        /*0048*/ 	.byte	0x04, 0x1c
        /*004a*/ 	.short	(.L_149 - .L_148)


	//   ....[0]....
.L_148:
        /*004c*/ 	.word	0x00000090


	//   ....[1]....
        /*0050*/ 	.word	0x00002790


	//----- nvinfo : EIATTR_CRS_STACK_SIZE
	.align		4
.L_149:
        /*0054*/ 	.byte	0x04, 0x1e
        /*0056*/ 	.short	(.L_151 - .L_150)
.L_150:
        /*0058*/ 	.word	0x00000000


	//----- nvinfo : EIATTR_CBANK_PARAM_SIZE
	.align		4
.L_151:
        /*005c*/ 	.byte	0x03, 0x19
        /*005e*/ 	.short	0x0018


	//----- nvinfo : EIATTR_PARAM_CBANK
	.align		4
        /*0060*/ 	.byte	0x04, 0x0a
        /*0062*/ 	.short	(.L_153 - .L_152)
	.align		4
.L_152:
        /*0064*/ 	.word	index@(.nv.constant0._Z10Hex8scalarIfjEvPKT0_PKT_PS3_)
        /*0068*/ 	.short	0x0380
        /*006a*/ 	.short	0x0018


	//----- nvinfo : EIATTR_SW_WAR
	.align		4
.L_153:
        /*006c*/ 	.byte	0x04, 0x36
        /*006e*/ 	.short	(.L_155 - .L_154)
.L_154:
        /*0070*/ 	.word	0x00000008
.L_155:


//--------------------- .nv.info._Z10Hex8scalarIfiEvPKT0_PKT_PS3_ --------------------------
	.section	.nv.info._Z10Hex8scalarIfiEvPKT0_PKT_PS3_,"",@"SHT_CUDA_INFO"
	.sectionflags	@""
	.align	4


	//----- nvinfo : EIATTR_CUDA_API_VERSION
	.align		4
        /*0000*/ 	.byte	0x04, 0x37
        /*0002*/ 	.short	(.L_157 - .L_156)
.L_156:
        /*0004*/ 	.word	0x00000082


	//----- nvinfo : EIATTR_KPARAM_INFO
	.align		4
.L_157:
        /*0008*/ 	.byte	0x04, 0x17
        /*000a*/ 	.short	(.L_159 - .L_158)
.L_158:
        /*000c*/ 	.word	0x00000000
        /*0010*/ 	.short	0x0002
        /*0012*/ 	.short	0x0010
        /*0014*/ 	.byte	0x00, 0xf5, 0x21, 0x00


	//----- nvinfo : EIATTR_KPARAM_INFO
	.align		4
.L_159:
        /*0018*/ 	.byte	0x04, 0x17
        /*001a*/ 	.short	(.L_161 - .L_160)
.L_160:
        /*001c*/ 	.word	0x00000000
        /*0020*/ 	.short	0x0001
        /*0022*/ 	.short	0x0008
        /*0024*/ 	.byte	0x00, 0xf5, 0x21, 0x00


	//----- nvinfo : EIATTR_KPARAM_INFO
	.align		4
.L_161:
        /*0028*/ 	.byte	0x04, 0x17
        /*002a*/ 	.short	(.L_163 - .L_162)
.L_162:
        /*002c*/ 	.word	0x00000000
        /*0030*/ 	.short	0x0000
        /*0032*/ 	.short	0x0000
        /*0034*/ 	.byte	0x00, 0xf5, 0x21, 0x00


	//----- nvinfo : EIATTR_SPARSE_MMA_MASK
	.align		4
.L_163:
        /*0038*/ 	.byte	0x03, 0x50
        /*003a*/ 	.short	0x0000


	//----- nvinfo : EIATTR_MAXREG_COUNT
	.align		4
        /*003c*/ 	.byte	0x03, 0x1b
        /*003e*/ 	.short	0x00ff


	//----- nvinfo : EIATTR_MERCURY_ISA_VERSION
	.align		4
        /*0040*/ 	.byte	0x03, 0x5f
        /*0042*/ 	.short	0x0101


	//----- nvinfo : EIATTR_VRC_CTA_INIT_COUNT
	.align		4
        /*0044*/ 	.byte	0x02, 0x4a
	.zero		1
	.zero		1


	//----- nvinfo : EIATTR_EXIT_INSTR_OFFSETS
	.align		4
        /*0048*/ 	.byte	0x04, 0x1c
        /*004a*/ 	.short	(.L_165 - .L_164)


	//   ....[0]....
.L_164:
        /*004c*/ 	.word	0x00000090


	//   ....[1]....
        /*0050*/ 	.word	0x00002790


	//----- nvinfo : EIATTR_CRS_STACK_SIZE
	.align		4
.L_165:
        /*0054*/ 	.byte	0x04, 0x1e
        /*0056*/ 	.short	(.L_167 - .L_166)
.L_166:
        /*0058*/ 	.word	0x00000000


	//----- nvinfo : EIATTR_CBANK_PARAM_SIZE
	.align		4
.L_167:
        /*005c*/ 	.byte	0x03, 0x19
        /*005e*/ 	.short	0x0018


	//----- nvinfo : EIATTR_PARAM_CBANK
	.align		4
        /*0060*/ 	.byte	0x04, 0x0a
        /*0062*/ 	.short	(.L_169 - .L_168)
	.align		4
.L_168:
        /*0064*/ 	.word	index@(.nv.constant0._Z10Hex8scalarIfiEvPKT0_PKT_PS3_)
        /*0068*/ 	.short	0x0380
        /*006a*/ 	.short	0x0018


	//----- nvinfo : EIATTR_SW_WAR
	.align		4
.L_169:
        /*006c*/ 	.byte	0x04, 0x36
        /*006e*/ 	.short	(.L_171 - .L_170)
.L_170:
        /*0070*/ 	.word	0x00000008
.L_171:


//--------------------- .nv.callgraph             --------------------------
	.section	.nv.callgraph,"",@"SHT_CUDA_CALLGRAPH"
	.align	4
	.sectionentsize	8
	.align		4
        /*0000*/ 	.word	0x00000000
	.align		4
        /*0004*/ 	.word	0xffffffff
	.align		4
        /*0008*/ 	.word	0x00000000
	.align		4
        /*000c*/ 	.word	0xfffffffe
	.align		4
        /*0010*/ 	.word	0x00000000
	.align		4
        /*0014*/ 	.word	0xfffffffd
	.align		4
        /*0018*/ 	.word	0x00000000
	.align		4
        /*001c*/ 	.word	0xfffffffc


//--------------------- .nv.constant3             --------------------------
	.section	.nv.constant3,"a",@progbits
	.align	8
.nv.constant3:
	.type		L,@object
	.size		L,(nel - L)
L:
	.zero		1536
	.type		nel,@object
	.size		nel,(nnod - nel)
nel:
	.zero		8
	.type		nnod,@object
	.size		nnod,(c - nnod)
nnod:
	.zero		8
	.type		c,@object
	.size		c,(.L_3 - c)
c:
	.zero		8
.L_3:


//--------------------- .text._Z10Hex8scalarIddEvPKT0_PKT_PS3_ --------------------------
	.section	.text._Z10Hex8scalarIddEvPKT0_PKT_PS3_,"ax",@progbits
	.align	128
        .global         _Z10Hex8scalarIddEvPKT0_PKT_PS3_
        .type           _Z10Hex8scalarIddEvPKT0_PKT_PS3_,@function
        .size           _Z10Hex8scalarIddEvPKT0_PKT_PS3_,(.L_x_62 - _Z10Hex8scalarIddEvPKT0_PKT_PS3_)
        .other          _Z10Hex8scalarIddEvPKT0_PKT_PS3_,@"STO_CUDA_ENTRY STV_DEFAULT"
_Z10Hex8scalarIddEvPKT0_PKT_PS3_:
.text._Z10Hex8scalarIddEvPKT0_PKT_PS3_:
[----:B------:R-:W-:Y:S01]  /*0000*/  LDC R1, c[0x0][0x37c] ;  /* 0x0000df00ff017b82 */ /* 0x000fe20000000800 */
[----:B------:R-:W0:Y:S01]  /*0010*/  S2R R0, SR_CTAID.X ;  /* 0x0000000000007919 */ /* 0x000e220000002500 */
[----:B------:R-:W0:Y:S01]  /*0020*/  LDCU UR4, c[0x0][0x360] ;  /* 0x00006c00ff0477ac */ /* 0x000e220008000800 */
[----:B------:R-:W0:Y:S02]  /*0030*/  S2R R5, SR_TID.X ;  /* 0x0000000000057919 */ /* 0x000e240000002100 */
[----:B0-----:R-:W-:Y:S01]  /*0040*/  IMAD R2, R0, UR4, R5 ;  /* 0x0000000400027c24 */ /* 0x001fe2000f8e0205 */
[----:B------:R-:W0:Y:S05]  /*0050*/  LDCU.64 UR4, c[0x3][0x600] ;  /* 0x00c0c000ff0477ac */ /* 0x000e2a0008000a00 */
[----:B------:R-:W0:Y:S02]  /*0060*/  I2F.F64 R2, R2 ;  /* 0x0000000200027312 */ /* 0x000e240000201c00 */
[----:B0-----:R-:W-:-:S14]  /*0070*/  DSETP.GEU.AND P0, PT, R2, UR4, PT ;  /* 0x0000000402007e2a */ /* 0x001fdc000bf0e000 */
[----:B------:R-:W-:Y:S05]  /*0080*/  @P0 EXIT ;  /* 0x000000000000094d */ /* 0x000fea0003800000 */
[----:B------:R-:W0:Y:S01]  /*0090*/  LDCU UR4, c[0x0][0x360] ;  /* 0x00006c00ff0477ac */ /* 0x000e220008000800 */
[----:B------:R-:W1:Y:S01]  /*00a0*/  LDC.64 R2, c[0x0][0x380] ;  /* 0x0000e000ff027b82 */ /* 0x000e620000000a00 */
[----:B------:R-:W2:Y:S01]  /*00b0*/  LDCU.64 UR6, c[0x0][0x358] ;  /* 0x00006b00ff0677ac */ /* 0x000ea20008000a00 */
[----:B------:R-:W3:Y:S06]  /*00c0*/  LDCU.64 UR8, c[0x3][0x610] ;  /* 0x00c0c200ff0877ac */ /* 0x000eec0008000a00 */
[----:B------:R-:W4:Y:S01]  /*00d0*/  LDC.64 R88, c[0x0][0x388] ;  /* 0x0000e200ff587b82 */ /* 0x000f220000000a00 */
[----:B0-----:R-:W-:-:S05]  /*00e0*/  IMAD R0, R0, UR4, R5 ;  /* 0x0000000400007c24 */ /* 0x001fca000f8e0205 */
[----:B------:R-:W-:-:S05]  /*00f0*/  SHF.L.U32 R5, R0, 0x3, RZ ;  /* 0x0000000300057819 */ /* 0x000fca00000006ff */
[----:B-1----:R-:W-:-:S05]  /*0100*/  IMAD.WIDE.U32 R2, R5, 0x8, R2 ;  /* 0x0000000805027825 */ /* 0x002fca00078e0002 */
[----:B--2---:R-:W2:Y:S04]  /*0110*/  LDG.E.64 R4, desc[UR6][R2.64] ;  /* 0x0000000602047981 */ /* 0x004ea8000c1e1b00 */
[----:B------:R-:W3:Y:S04]  /*0120*/  LDG.E.64 R6, desc[UR6][R2.64+0x8] ;  /* 0x0000080602067981 */ /* 0x000ee8000c1e1b00 */
[----:B------:R-:W4:Y:S04]  /*0130*/  LDG.E.64 R10, desc[UR6][R2.64+0x18] ;  /* 0x00001806020a7981 */ /* 0x000f28000c1e1b00 */
[----:B------:R-:W4:Y:S04]  /*0140*/  LDG.E.64 R8, desc[UR6][R2.64+0x10] ;  /* 0x0000100602087981 */ /* 0x000f28000c1e1b00 */
[----:B------:R-:W4:Y:S04]  /*0150*/  LDG.E.64 R16, desc[UR6][R2.64+0x30] ;  /* 0x0000300602107981 */ /* 0x000f28000c1e1b00 */
[----:B------:R-:W4:Y:S04]  /*0160*/  LDG.E.64 R12, desc[UR6][R2.64+0x20] ;  /* 0x00002006020c7981 */ /* 0x000f28000c1e1b00 */
[----:B------:R-:W4:Y:S04]  /*0170*/  LDG.E.64 R14, desc[UR6][R2.64+0x28] ;  /* 0x00002806020e7981 */ /* 0x000f28000c1e1b00 */
[----:B------:R0:W4:Y:S01]  /*0180*/  LDG.E.64 R18, desc[UR6][R2.64+0x38] ;  /* 0x0000380602127981 */ /* 0x000122000c1e1b00 */
[----:B--2---:R-:W1:Y:S08]  /*0190*/  F2I.U64.F64.TRUNC R4, R4 ;  /* 0x0000000400047311 */ /* 0x004e70000030d800 */
[----:B---3--:R-:W0:Y:S08]  /*01a0*/  F2I.U64.F64.TRUNC R6, R6 ;  /* 0x0000000600067311 */ /* 0x008e30000030d800 */
[----:B----4-:R-:W2:Y:S01]  /*01b0*/  F2I.U64.F64.TRUNC R10, R10 ;  /* 0x0000000a000a7311 */ /* 0x010ea2000030d800 */
[----:B-1----:R-:W-:-:S02]  /*01c0*/  IMAD R21, R5, 0x18, RZ ;  /* 0x0000001805157824 */ /* 0x002fc400078e02ff */
[----:B------:R-:W-:-:S05]  /*01d0*/  IMAD.WIDE.U32 R28, R4, 0x18, R88 ;  /* 0x00000018041c7825 */ /* 0x000fca00078e0058 */
[----:B------:R-:W1:Y:S01]  /*01e0*/  F2I.U64.F64.TRUNC R8, R8 ;  /* 0x0000000800087311 */ /* 0x000e62000030d800 */
[----:B0-----:R-:W-:Y:S02]  /*01f0*/  IMAD R3, R7, 0x18, RZ ;  /* 0x0000001807037824 */ /* 0x001fe400078e02ff */
[----:B------:R-:W-:-:S05]  /*0200*/  IMAD.WIDE.U32 R62, R6, 0x18, R88 ;  /* 0x00000018063e7825 */ /* 0x000fca00078e0058 */
[----:B------:R-:W0:Y:S01]  /*0210*/  F2I.U64.F64.TRUNC R16, R16 ;  /* 0x0000001000107311 */ /* 0x000e22000030d800 */
[----:B------:R-:W-:Y:S02]  /*0220*/  IADD3 R29, PT, PT, R29, R21, RZ ;  /* 0x000000151d1d7210 */ /* 0x000fe40007ffe0ff */
[----:B------:R-:W3:Y:S01]  /*0230*/  LDC.64 R20, c[0x0][0x390] ;  /* 0x0000e400ff147b82 */ /* 0x000ee20000000a00 */
[----:B------:R-:W-:-:S04]  /*0240*/  IADD3 R63, PT, PT, R63, R3, RZ ;  /* 0x000000033f3f7210 */ /* 0x000fc80007ffe0ff */
[----:B------:R-:W4:Y:S01]  /*0250*/  F2I.U64.F64.TRUNC R12, R12 ;  /* 0x0000000c000c7311 */ /* 0x000f22000030d800 */
[----:B--2---:R-:W-:Y:S01]  /*0260*/  IMAD R3, R11, 0x18, RZ ;  /* 0x000000180b037824 */ /* 0x004fe200078e02ff */
[----:B------:R2:W5:Y:S01]  /*0270*/  LDG.E.64 R30, desc[UR6][R28.64+-0x18] ;  /* 0xffffe8061c1e7981 */ /* 0x000562000c1e1b00 */
[----:B------:R-:W-:-:S03]  /*0280*/  IMAD.WIDE.U32 R74, R10, 0x18, R88 ;  /* 0x000000180a4a7825 */ /* 0x000fc600078e0058 */
[----:B------:R2:W5:Y:S02]  /*0290*/  LDG.E.64 R32, desc[UR6][R28.64+-0x10] ;  /* 0xfffff0061c207981 */ /* 0x000564000c1e1b00 */
[----:B------:R-:W2:Y:S08]  /*02a0*/  F2I.U64.F64.TRUNC R14, R14 ;  /* 0x0000000e000e7311 */ /* 0x000eb0000030d800 */
[----:B------:R-:W2:Y:S01]  /*02b0*/  F2I.U64.F64.TRUNC R18, R18 ;  /* 0x0000001200127311 */ /* 0x000ea2000030d800 */
[----:B-1----:R-:W-:Y:S01]  /*02c0*/  IMAD R5, R9, 0x18, RZ ;  /* 0x0000001809057824 */ /* 0x002fe200078e02ff */
[----:B------:R-:W-:Y:S01]  /*02d0*/  IADD3 R75, PT, PT, R75, R3, RZ ;  /* 0x000000034b4b7210 */ /* 0x000fe20007ffe0ff */
[----:B------:R-:W-:Y:S01]  /*02e0*/  IMAD.WIDE.U32 R68, R8, 0x18, R88 ;  /* 0x0000001808447825 */ /* 0x000fe200078e0058 */
[----:B------:R1:W5:Y:S03]  /*02f0*/  LDG.E.64 R34, desc[UR6][R28.64+-0x8] ;  /* 0xfffff8061c227981 */ /* 0x000366000c1e1b00 */
[----:B0-----:R-:W-:-:S02]  /*0300*/  IMAD R3, R17, 0x18, RZ ;  /* 0x0000001811037824 */ /* 0x001fc400078e02ff */
[--C-:B------:R-:W-:Y:S01]  /*0310*/  IMAD.WIDE.U32 R84, R16, 0x18, R88.reuse ;  /* 0x0000001810547825 */ /* 0x100fe200078e0058 */
[----:B------:R-:W-:Y:S01]  /*0320*/  IADD3 R69, PT, PT, R69, R5, RZ ;  /* 0x0000000545457210 */ /* 0x000fe20007ffe0ff */
[----:B------:R1:W5:Y:S02]  /*0330*/  LDG.E.64 R36, desc[UR6][R62.64+-0x18] ;  /* 0xffffe8063e247981 */ /* 0x000364000c1e1b00 */
[--C-:B----4-:R-:W-:Y:S01]  /*0340*/  IMAD.WIDE.U32 R80, R12, 0x18, R88.reuse ;  /* 0x000000180c507825 */ /* 0x110fe200078e0058 */
[----:B------:R-:W-:Y:S01]  /*0350*/  IADD3 R85, PT, PT, R85, R3, RZ ;  /* 0x0000000355557210 */ /* 0x000fe20007ffe0ff */
[----:B------:R1:W5:Y:S02]  /*0360*/  LDG.E.64 R38, desc[UR6][R62.64+-0x10] ;  /* 0xfffff0063e267981 */ /* 0x000364000c1e1b00 */
[----:B--2---:R-:W-:Y:S02]  /*0370*/  IMAD.WIDE.U32 R82, R14, 0x18, R88 ;  /* 0x000000180e527825 */ /* 0x004fe400078e0058 */
[----:B------:R1:W5:Y:S02]  /*0380*/  LDG.E.64 R40, desc[UR6][R62.64+-0x8] ;  /* 0xfffff8063e287981 */ /* 0x000364000c1e1b00 */
[----:B------:R-:W-:-:S02]  /*0390*/  IMAD R5, R13, 0x18, RZ ;  /* 0x000000180d057824 */ /* 0x000fc400078e02ff */
[----:B------:R-:W-:Y:S01]  /*03a0*/  IMAD.WIDE.U32 R88, R18, 0x18, R88 ;  /* 0x0000001812587825 */ /* 0x000fe200078e0058 */
[----:B------:R1:W5:Y:S03]  /*03b0*/  LDG.E.64 R42, desc[UR6][R68.64+-0x18] ;  /* 0xffffe806442a7981 */ /* 0x000366000c1e1b00 */
[----:B------:R-:W-:Y:S01]  /*03c0*/  IMAD R19, R19, 0x18, RZ ;  /* 0x0000001813137824 */ /* 0x000fe200078e02ff */
[----:B------:R1:W5:Y:S01]  /*03d0*/  LDG.E.64 R44, desc[UR6][R68.64+-0x10] ;  /* 0xfffff006442c7981 */ /* 0x000362000c1e1b00 */
[----:B------:R-:W-:Y:S02]  /*03e0*/  IMAD R7, R15, 0x18, RZ ;  /* 0x000000180f077824 */ /* 0x000fe400078e02ff */
[----:B------:R-:W-:Y:S01]  /*03f0*/  IMAD R3, R0, 0x24, RZ ;  /* 0x0000002400037824 */ /* 0x000fe200078e02ff */
[----:B------:R-:W-:Y:S01]  /*0400*/  IADD3 R81, PT, PT, R81, R5, RZ ;  /* 0x0000000551517210 */ /* 0x000fe20007ffe0ff */
[----:B------:R-:W-:Y:S01]  /*0410*/  IMAD.IADD R83, R83, 0x1, R7 ;  /* 0x0000000153537824 */ /* 0x000fe200078e0207 */
[----:B------:R-:W-:Y:S01]  /*0420*/  IADD3 R89, PT, PT, R89, R19, RZ ;  /* 0x0000001359597210 */ /* 0x000fe20007ffe0ff */
[C---:B------:R-:W-:Y:S01]  /*0430*/  VIADD R11, R3.reuse, 0x10 ;  /* 0x00000010030b7836 */ /* 0x040fe20000000000 */
[C---:B------:R-:W-:Y:S01]  /*0440*/  IADD3 R5, PT, PT, R3.reuse, 0x4, RZ ;  /* 0x0000000403057810 */ /* 0x040fe20007ffe0ff */
[----:B------:R1:W5:Y:S01]  /*0450*/  LDG.E.64 R46, desc[UR6][R68.64+-0x8] ;  /* 0xfffff806442e7981 */ /* 0x000362000c1e1b00 */
[----:B------:R-:W-:-:S02]  /*0460*/  IADD3 R7, PT, PT, R3, 0x8, RZ ;  /* 0x0000000803077810 */ /* 0x000fc40007ffe0ff */
[C---:B------:R-:W-:Y:S01]  /*0470*/  IADD3 R9, PT, PT, R3.reuse, 0xc, RZ ;  /* 0x0000000c03097810 */ /* 0x040fe20007ffe0ff */
[----:B------:R1:W5:Y:S01]  /*0480*/  LDG.E.64 R48, desc[UR6][R74.64+-0x18] ;  /* 0xffffe8064a307981 */ /* 0x000362000c1e1b00 */
[C---:B------:R-:W-:Y:S02]  /*0490*/  IADD3 R13, PT, PT, R3.reuse, 0x14, RZ ;  /* 0x00000014030d7810 */ /* 0x040fe40007ffe0ff */
[C---:B------:R-:W-:Y:S01]  /*04a0*/  IADD3 R15, PT, PT, R3.reuse, 0x18, RZ ;  /* 0x00000018030f7810 */ /* 0x040fe20007ffe0ff */
[----:B------:R1:W5:Y:S01]  /*04b0*/  LDG.E.64 R50, desc[UR6][R74.64+-0x10] ;  /* 0xfffff0064a327981 */ /* 0x000362000c1e1b00 */
[C---:B------:R-:W-:Y:S02]  /*04c0*/  IADD3 R17, PT, PT, R3.reuse, 0x1c, RZ ;  /* 0x0000001c03117810 */ /* 0x040fe40007ffe0ff */
[C---:B------:R-:W-:Y:S01]  /*04d0*/  IADD3 R19, PT, PT, R3.reuse, 0x20, RZ ;  /* 0x0000002003137810 */ /* 0x040fe20007ffe0ff */
[--C-:B---3--:R-:W-:Y:S01]  /*04e0*/  IMAD.WIDE.U32 R2, R3, 0x8, R20.reuse ;  /* 0x0000000803027825 */ /* 0x108fe200078e0014 */
[----:B------:R1:W5:Y:S03]  /*04f0*/  LDG.E.64 R52, desc[UR6][R74.64+-0x8] ;  /* 0xfffff8064a347981 */ /* 0x000366000c1e1b00 */
[--C-:B------:R-:W-:Y:S01]  /*0500*/  IMAD.WIDE.U32 R4, R5, 0x8, R20.reuse ;  /* 0x0000000805047825 */ /* 0x100fe200078e0014 */
        /* <DEDUP_REMOVED lines=13> */
[----:B------:R-:W-:Y:S01]  /*05e0*/  IMAD.WIDE.U32 R18, R19, 0x8, R20 ;  /* 0x0000000813127825 */ /* 0x000fe200078e0014 */
[----:B------:R1:W5:Y:S04]  /*05f0*/  LDG.E.64 R138, desc[UR6][R4.64+0x18] ;  /* 0x00001806048a7981 */ /* 0x000368000c1e1b00 */
        /* <DEDUP_REMOVED lines=39> */
[----:B------:R1:W5:Y:S01]  /*0870*/  LDG.E.64 R28, desc[UR6][R88.64+-0x8] ;  /* 0xfffff806581c7981 */ /* 0x000362000c1e1b00 */
[----:B------:R-:W-:Y:S01]  /*0880*/  UMOV UR5, 0x60 ;  /* 0x0000006000057882 */ /* 0x000fe20000000000 */
[----:B------:R-:W-:-:S05]  /*0890*/  UMOV UR4, URZ ;  /* 0x000000ff00047c82 */ /* 0x000fca0008000000 */
.L_x_2:
[----:B------:R-:W1:Y:S01]  /*08a0*/  LDCU.64 UR10, c[0x3][UR5+-0x60] ;  /* 0x00fff400050a77ac */ /* 0x000e620008000a00 */
[----:B------:R-:W-:Y:S01]  /*08b0*/  BSSY.RECONVERGENT B0, `(.L_x_0) ;  /* 0x0000079000007945 */ /* 0x000fe20003800200 */
[----:B------:R-:W0:Y:S01]  /*08c0*/  LDCU.64 UR12, c[0x3][UR5+-0x58] ;  /* 0x00fff500050c77ac */ /* 0x000e220008000a00 */
[----:B------:R-:W2:Y:S01]  /*08d0*/  LDCU.64 UR14, c[0x3][UR5+-0x50] ;  /* 0x00fff600050e77ac */ /* 0x000ea20008000a00 */
[----:B------:R-:W3:Y:S01]  /*08e0*/  LDCU.64 UR16, c[0x3][UR5+-0x48] ;  /* 0x00fff700051077ac */ /* 0x000ee20008000a00 */
[----:B------:R-:W4:Y:S01]  /*08f0*/  LDCU.64 UR18, c[0x3][UR5+-0x40] ;  /* 0x00fff800051277ac */ /* 0x000f220008000a00 */
[----:B-1---5:R-:W-:Y:S01]  /*0900*/  DFMA R80, R30, UR10, RZ ;  /* 0x0000000a1e507c2b */ /* 0x022fe200080000ff */
[----:B------:R-:W1:Y:S01]  /*0910*/  LDCU.64 UR20, c[0x3][UR5+-0x38] ;  /* 0x00fff900051477ac */ /* 0x000e620008000a00 */
[C---:B------:R-:W-:Y:S02]  /*0920*/  DFMA R82, R32.reuse, UR10, RZ ;  /* 0x0000000a20527c2b */ /* 0x040fe400080000ff */
[----:B0-----:R-:W-:Y:S01]  /*0930*/  DFMA R90, R32, UR12, RZ ;  /* 0x0000000c205a7c2b */ /* 0x001fe200080000ff */
[----:B------:R-:W0:Y:S01]  /*0940*/  LDCU.64 UR22, c[0x3][UR5+-0x30] ;  /* 0x00fffa00051677ac */ /* 0x000e220008000a00 */
[----:B------:R-:W-:-:S02]  /*0950*/  DFMA R92, R34, UR12, RZ ;  /* 0x0000000c225c7c2b */ /* 0x000fc400080000ff */
[C---:B--2---:R-:W-:Y:S01]  /*0960*/  DFMA R98, R34.reuse, UR14, RZ ;  /* 0x0000000e22627c2b */ /* 0x044fe200080000ff */
[----:B------:R-:W2:Y:S01]  /*0970*/  LDCU.64 UR24, c[0x3][UR5+-0x28] ;  /* 0x00fffb00051877ac */ /* 0x000ea20008000a00 */
[----:B------:R-:W-:Y:S02]  /*0980*/  DFMA R84, R34, UR10, RZ ;  /* 0x0000000a22547c2b */ /* 0x000fe400080000ff */
[----:B---3--:R-:W-:Y:S01]  /*0990*/  DFMA R80, R36, UR16, R80 ;  /* 0x0000001024507c2b */ /* 0x008fe20008000050 */
[----:B------:R-:W3:Y:S01]  /*09a0*/  LDCU.64 UR26, c[0x3][UR5+-0x20] ;  /* 0x00fffc00051a77ac */ /* 0x000ee20008000a00 */
[----:B------:R-:W-:Y:S02]  /*09b0*/  DFMA R88, R30, UR12, RZ ;  /* 0x0000000c1e587c2b */ /* 0x000fe400080000ff */
[C---:B----4-:R-:W-:Y:S01]  /*09c0*/  DFMA R90, R38.reuse, UR18, R90 ;  /* 0x00000012265a7c2b */ /* 0x050fe2000800005a */
[----:B------:R-:W4:Y:S01]  /*09d0*/  LDCU.64 UR28, c[0x3][UR5+-0x18] ;  /* 0x00fffd00051c77ac */ /* 0x000f220008000a00 */
[----:B------:R-:W-:-:S02]  /*09e0*/  DFMA R82, R38, UR16, R82 ;  /* 0x0000001026527c2b */ /* 0x000fc40008000052 */
[----:B------:R-:W-:Y:S01]  /*09f0*/  DFMA R92, R40, UR18, R92 ;  /* 0x00000012285c7c2b */ /* 0x000fe2000800005c */
[----:B------:R-:W4:Y:S01]  /*0a00*/  LDCU.64 UR30, c[0x3][UR5+-0x10] ;  /* 0x00fffe00051e77ac */ /* 0x000f220008000a00 */
[----:B------:R-:W-:Y:S02]  /*0a10*/  DFMA R94, R30, UR14, RZ ;  /* 0x0000000e1e5e7c2b */ /* 0x000fe400080000ff */
[----:B-1----:R-:W-:Y:S01]  /*0a20*/  DFMA R98, R40, UR20, R98 ;  /* 0x0000001428627c2b */ /* 0x002fe20008000062 */
[----:B------:R-:W1:Y:S01]  /*0a30*/  LDCU.64 UR32, c[0x3][UR5+-0x8] ;  /* 0x00ffff00052077ac */ /* 0x000e620008000a00 */
[----:B0-----:R-:W-:Y:S02]  /*0a40*/  DFMA R80, R42, UR22, R80 ;  /* 0x000000162a507c2b */ /* 0x001fe40008000050 */
[----:B--2---:R-:W-:Y:S01]  /*0a50*/  DFMA R90, R44, UR24, R90 ;  /* 0x000000182c5a7c2b */ /* 0x004fe2000800005a */
[----:B------:R-:W0:Y:S01]  /*0a60*/  LDCU.64 UR34, c[0x3][UR5] ;  /* 0x00c00000052277ac */ /* 0x000e220008000a00 */
[----:B------:R-:W-:-:S02]  /*0a70*/  DFMA R96, R32, UR14, RZ ;  /* 0x0000000e20607c2b */ /* 0x000fc400080000ff */
[----:B------:R-:W-:Y:S01]  /*0a80*/  DFMA R84, R40, UR16, R84 ;  /* 0x0000001028547c2b */ /* 0x000fe20008000054 */
[----:B------:R-:W2:Y:S01]  /*0a90*/  LDCU.64 UR36, c[0x3][UR5+0x8] ;  /* 0x00c00100052477ac */ /* 0x000ea20008000a00 */
[----:B------:R-:W-:Y:S02]  /*0aa0*/  DFMA R88, R36, UR18, R88 ;  /* 0x0000001224587c2b */ /* 0x000fe40008000058 */
[----:B------:R-:W-:Y:S01]  /*0ab0*/  DFMA R82, R44, UR22, R82 ;  /* 0x000000162c527c2b */ /* 0x000fe20008000052 */
[----:B------:R-:W2:Y:S01]  /*0ac0*/  LDCU.64 UR38, c[0x3][UR5+0x10] ;  /* 0x00c00200052677ac */ /* 0x000ea20008000a00 */
[----:B------:R-:W-:Y:S02]  /*0ad0*/  DFMA R92, R46, UR24, R92 ;  /* 0x000000182e5c7c2b */ /* 0x000fe4000800005c */
[----:B------:R-:W-:Y:S01]  /*0ae0*/  DFMA R94, R36, UR20, R94 ;  /* 0x00000014245e7c2b */ /* 0x000fe2000800005e */
[----:B------:R-:W2:Y:S01]  /*0af0*/  LDCU.64 UR40, c[0x3][UR5+0x18] ;  /* 0x00c00300052877ac */ /* 0x000ea20008000a00 */
[----:B---3--:R-:W-:-:S02]  /*0b00*/  DFMA R98, R46, UR26, R98 ;  /* 0x0000001a2e627c2b */ /* 0x008fc40008000062 */
[----:B----4-:R-:W-:Y:S01]  /*0b10*/  DFMA R80, R48, UR28, R80 ;  /* 0x0000001c30507c2b */ /* 0x010fe20008000050 */
[----:B------:R-:W3:Y:S01]  /*0b20*/  LDCU.64 UR42, c[0x3][UR5+0x20] ;  /* 0x00c00400052a77ac */ /* 0x000ee20008000a00 */
[----:B------:R-:W-:Y:S02]  /*0b30*/  DFMA R90, R50, UR30, R90 ;  /* 0x0000001e325a7c2b */ /* 0x000fe4000800005a */
[----:B------:R-:W-:Y:S01]  /*0b40*/  DFMA R96, R38, UR20, R96 ;  /* 0x0000001426607c2b */ /* 0x000fe20008000060 */
[----:B------:R-:W4:Y:S01]  /*0b50*/  LDCU.64 UR44, c[0x3][UR5+0x28] ;  /* 0x00c00500052c77ac */ /* 0x000f220008000a00 */
[----:B------:R-:W-:Y:S02]  /*0b60*/  DFMA R84, R46, UR22, R84 ;  /* 0x000000162e547c2b */ /* 0x000fe40008000054 */
[----:B------:R-:W-:Y:S01]  /*0b70*/  DFMA R88, R42, UR24, R88 ;  /* 0x000000182a587c2b */ /* 0x000fe20008000058 */
[----:B------:R-:W4:Y:S01]  /*0b80*/  LDCU.64 UR46, c[0x3][UR5+0x30] ;  /* 0x00c00600052e77ac */ /* 0x000f220008000a00 */
[----:B------:R-:W-:-:S02]  /*0b90*/  DFMA R82, R50, UR28, R82 ;  /* 0x0000001c32527c2b */ /* 0x000fc40008000052 */
[----:B------:R-:W-:Y:S01]  /*0ba0*/  DFMA R92, R52, UR30, R92 ;  /* 0x0000001e345c7c2b */ /* 0x000fe2000800005c */
[----:B------:R-:W4:Y:S01]  /*0bb0*/  LDCU.64 UR48, c[0x3][UR5+0x38] ;  /* 0x00c00700053077ac */ /* 0x000f220008000a00 */
[----:B------:R-:W-:Y:S02]  /*0bc0*/  DFMA R94, R42, UR26, R94 ;  /* 0x0000001a2a5e7c2b */ /* 0x000fe4000800005e */
[----:B-1----:R-:W-:Y:S01]  /*0bd0*/  DFMA R98, R52, UR32, R98 ;  /* 0x0000002034627c2b */ /* 0x002fe20008000062 */
[----:B------:R-:W1:Y:S01]  /*0be0*/  LDCU.64 UR50, c[0x3][UR5+0x40] ;  /* 0x00c00800053277ac */ /* 0x000e620008000a00 */
[----:B0-----:R-:W-:Y:S02]  /*0bf0*/  DFMA R80, R54, UR34, R80 ;  /* 0x0000002236507c2b */ /* 0x001fe40008000050 */
[----:B--2---:R-:W-:Y:S01]  /*0c00*/  DFMA R90, R56, UR36, R90 ;  /* 0x00000024385a7c2b */ /* 0x004fe2000800005a */
[----:B------:R-:W0:Y:S01]  /*0c10*/  LDCU.64 UR52, c[0x3][UR5+0x48] ;  /* 0x00c00900053477ac */ /* 0x000e220008000a00 */
[----:B------:R-:W-:-:S02]  /*0c20*/  DFMA R96, R44, UR26, R96 ;  /* 0x0000001a2c607c2b */ /* 0x000fc40008000060 */
[----:B------:R-:W-:Y:S01]  /*0c30*/  DFMA R84, R52, UR28, R84 ;  /* 0x0000001c34547c2b */ /* 0x000fe20008000054 */
[----:B------:R-:W2:Y:S01]  /*0c40*/  LDCU.64 UR54, c[0x3][UR5+0x50] ;  /* 0x00c00a00053677ac */ /* 0x000ea20008000a00 */
[----:B------:R-:W-:Y:S02]  /*0c50*/  DFMA R88, R48, UR30, R88 ;  /* 0x0000001e30587c2b */ /* 0x000fe40008000058 */
[----:B------:R-:W-:Y:S01]  /*0c60*/  DFMA R82, R56, UR34, R82 ;  /* 0x0000002238527c2b */ /* 0x000fe20008000052 */
[----:B------:R-:W2:Y:S01]  /*0c70*/  LDCU.64 UR56, c[0x3][UR5+0x58] ;  /* 0x00c00b00053877ac */ /* 0x000ea20008000a00 */
[----:B------:R-:W-:Y:S02]  /*0c80*/  DFMA R92, R58, UR36, R92 ;  /* 0x000000243a5c7c2b */ /* 0x000fe4000800005c */
[----:B------:R-:W-:Y:S02]  /*0c90*/  DFMA R94, R48, UR32, R94 ;  /* 0x00000020305e7c2b */ /* 0x000fe4000800005e */
[----:B------:R-:W-:-:S02]  /*0ca0*/  DFMA R98, R58, UR38, R98 ;  /* 0x000000263a627c2b */ /* 0x000fc40008000062 */
[----:B------:R-:W-:Y:S02]  /*0cb0*/  DFMA R80, R60, UR40, R80 ;  /* 0x000000283c507c2b */ /* 0x000fe40008000050 */
[----:B---3--:R-:W-:Y:S02]  /*0cc0*/  DFMA R90, R62, UR42, R90 ;  /* 0x0000002a3e5a7c2b */ /* 0x008fe4000800005a */
[----:B------:R-:W-:Y:S02]  /*0cd0*/  DFMA R96, R50, UR32, R96 ;  /* 0x0000002032607c2b */ /* 0x000fe40008000060 */
[----:B------:R-:W-:Y:S02]  /*0ce0*/  DFMA R84, R58, UR34, R84 ;  /* 0x000000223a547c2b */ /* 0x000fe40008000054 */
[----:B------:R-:W-:Y:S02]  /*0cf0*/  DFMA R88, R54, UR36, R88 ;  /* 0x0000002436587c2b */ /* 0x000fe40008000058 */
[----:B------:R-:W-:-:S02]  /*0d00*/  DFMA R82, R62, UR40, R82 ;  /* 0x000000283e527c2b */ /* 0x000fc40008000052 */
[----:B------:R-:W-:Y:S02]  /*0d10*/  DFMA R92, R64, UR42, R92 ;  /* 0x0000002a405c7c2b */ /* 0x000fe4000800005c */
[----:B------:R-:W-:Y:S02]  /*0d20*/  DFMA R94, R54, UR38, R94 ;  /* 0x00000026365e7c2b */ /* 0x000fe4000800005e */
[----:B----4-:R-:W-:Y:S02]  /*0d30*/  DFMA R98, R64, UR44, R98 ;  /* 0x0000002c40627c2b */ /* 0x010fe40008000062 */
[----:B------:R-:W-:Y:S02]  /*0d40*/  DFMA R80, R66, UR46, R80 ;  /* 0x0000002e42507c2b */ /* 0x000fe40008000050 */
[----:B------:R-:W-:Y:S02]  /*0d50*/  DFMA R100, R68, UR48, R90 ;  /* 0x0000003044647c2b */ /* 0x000fe4000800005a */
[----:B------:R-:W-:-:S02]  /*0d60*/  DFMA R96, R56, UR38, R96 ;  /* 0x0000002638607c2b */ /* 0x000fc40008000060 */
[----:B------:R-:W-:Y:S02]  /*0d70*/  DFMA R84, R64, UR40, R84 ;  /* 0x0000002840547c2b */ /* 0x000fe40008000054 */
[----:B------:R-:W-:Y:S02]  /*0d80*/  DFMA R88, R60, UR42, R88 ;  /* 0x0000002a3c587c2b */ /* 0x000fe40008000058 */
[----:B------:R-:W-:Y:S02]  /*0d90*/  DFMA R90, R68, UR46, R82 ;  /* 0x0000002e445a7c2b */ /* 0x000fe40008000052 */
[----:B------:R-:W-:Y:S02]  /*0da0*/  DFMA R102, R70, UR48, R92 ;  /* 0x0000003046667c2b */ /* 0x000fe4000800005c */
[----:B------:R-:W-:Y:S02]  /*0db0*/  DFMA R94, R60, UR44, R94 ;  /* 0x0000002c3c5e7c2b */ /* 0x000fe4000800005e */
[----:B-1----:R-:W-:-:S02]  /*0dc0*/  DFMA R106, R70, UR50, R98 ;  /* 0x00000032466a7c2b */ /* 0x002fc40008000062 */
[----:B0-----:R-:W-:Y:S02]  /*0dd0*/  DFMA R80, R72, UR52, R80 ;  /* 0x0000003448507c2b */ /* 0x001fe40008000050 */
[----:B--2---:R-:W-:Y:S02]  /*0de0*/  DFMA R82, R74, UR54, R100 ;  /* 0x000000364a527c2b */ /* 0x004fe40008000064 */
[----:B------:R-:W-:Y:S02]  /*0df0*/  DFMA R96, R62, UR44, R96 ;  /* 0x0000002c3e607c2b */ /* 0x000fe40008000060 */
[----:B------:R-:W-:Y:S02]  /*0e00*/  DFMA R92, R70, UR46, R84 ;  /* 0x0000002e465c7c2b */ /* 0x000fe40008000054 */
[----:B------:R-:W-:Y:S02]  /*0e10*/  DFMA R98, R66, UR48, R88 ;  /* 0x0000003042627c2b */ /* 0x000fe40008000058 */
[----:B------:R-:W-:-:S02]  /*0e20*/  DFMA R84, R74, UR52, R90 ;  /* 0x000000344a547c2b */ /* 0x000fc4000800005a */
[----:B------:R-:W-:Y:S02]  /*0e30*/  DFMA R88, R28, UR54, R102 ;  /* 0x000000361c587c2b */ /* 0x000fe40008000066 */
[----:B------:R-:W-:Y:S02]  /*0e40*/  DFMA R94, R66, UR50, R94 ;  /* 0x00000032425e7c2b */ /* 0x000fe4000800005e */
[----:B------:R-:W-:Y:S02]  /*0e50*/  DFMA R90, R28, UR56, R106 ;  /* 0x000000381c5a7c2b */ /* 0x000fe4000800006a */
[----:B------:R-:W-:Y:S02]  /*0e60*/  DMUL R102, R80, R82 ;  /* 0x0000005250667228 */ /* 0x000fe40000000000 */
[----:B------:R-:W-:Y:S02]  /*0e70*/  DFMA R100, R68, UR50, R96 ;  /* 0x0000003244647c2b */ /* 0x000fe40008000060 */
[----:B------:R-:W-:-:S02]  /*0e80*/  DFMA R96, R28, UR52, R92 ;  /* 0x000000341c607c2b */ /* 0x000fc4000800005c */
[C---:B------:R-:W-:Y:S02]  /*0e90*/  DFMA R98, R72.reuse, UR54, R98 ;  /* 0x0000003648627c2b */ /* 0x040fe40008000062 */
[----:B------:R-:W-:Y:S02]  /*0ea0*/  DFMA R94, R72, UR56, R94 ;  /* 0x00000038485e7c2b */ /* 0x000fe4000800005e */
[----:B------:R-:W-:Y:S02]  /*0eb0*/  DMUL R116, R84, R88 ;  /* 0x0000005854747228 */ /* 0x000fe40000000000 */
[----:B------:R-:W-:Y:S02]  /*0ec0*/  DMUL R92, R90, R102 ;  /* 0x000000665a5c7228 */ /* 0x000fe40000000000 */
[----:B------:R-:W-:Y:S02]  /*0ed0*/  DFMA R100, R74, UR56, R100 ;  /* 0x000000384a647c2b */ /* 0x000fe40008000064 */
[----:B------:R-:W-:-:S02]  /*0ee0*/  DMUL R120, R96, R98 ;  /* 0x0000006260787228 */ /* 0x000fc40000000000 */
[----:B------:R-:W-:Y:S02]  /*0ef0*/  DMUL R112, R96, R82 ;  /* 0x0000005260707228 */ /* 0x000fe40000000000 */
[----:B------:R-:W-:Y:S02]  /*0f00*/  DFMA R92, R94, R116, R92 ;  /* 0x000000745e5c722b */ /* 0x000fe4000000005c */
[----:B------:R-:W-:Y:S02]  /*0f10*/  DMUL R122, R84, R98 ;  /* 0x00000062547a7228 */ /* 0x000fe40000000000 */
[----:B------:R-:W-:-:S04]  /*0f20*/  DMUL R114, R80, R88 ;  /* 0x0000005850727228 */ /* 0x000fc80000000000 */
[----:B------:R-:W-:-:S08]  /*0f30*/  DFMA R92, R100, R120, R92 ;  /* 0x00000078645c722b */ /* 0x000fd0000000005c */
[----:B------:R-:W-:-:S08]  /*0f40*/  DFMA R92, R94, -R112, R92 ;  /* 0x800000705e5c722b */ /* 0x000fd0000000005c */
[----:B------:R-:W-:-:S08]  /*0f50*/  DFMA R92, -R90, R122, R92 ;  /* 0x0000007a5a5c722b */ /* 0x000fd0000000015c */
[----:B------:R-:W-:-:S06]  /*0f60*/  DFMA R92, -R100, R114, R92 ;  /* 0x00000072645c722b */ /* 0x000fcc000000015c */
[----:B------:R-:W0:Y:S04]  /*0f70*/  MUFU.RCP64H R107, R93 ;  /* 0x0000005d006b7308 */ /* 0x000e280000001800 */
[----:B------:R-:W-:-:S04]  /*0f80*/  IADD3 R106, PT, PT, R93, 0x300402, RZ ;  /* 0x003004025d6a7810 */ /* 0x000fc80007ffe0ff */
[----:B------:R-:W-:Y:S02]  /*0f90*/  FSETP.GEU.AND P0, PT, |R106|, 5.8789094863358348022e-39, PT ;  /* 0x004004026a00780b */ /* 0x000fe40003f0e200 */
[----:B0-----:R-:W-:-:S08]  /*0fa0*/  DFMA R108, -R92, R106, 1 ;  /* 0x3ff000005c6c742b */ /* 0x001fd0000000016a */
[----:B------:R-:W-:-:S08]  /*0fb0*/  DFMA R108, R108, R108, R108 ;  /* 0x0000006c6c6c722b */ /* 0x000fd0000000006c */
[----:B------:R-:W-:-:S08]  /*0fc0*/  DFMA R108, R106, R108, R106 ;  /* 0x0000006c6a6c722b */ /* 0x000fd0000000006a */
[----:B------:R-:W-:-:S08]  /*0fd0*/  DFMA R110, -R92, R108, 1 ;  /* 0x3ff000005c6e742b */ /* 0x000fd0000000016c */
[----:B------:R-:W-:Y:S01]  /*0fe0*/  DFMA R108, R108, R110, R108 ;  /* 0x0000006e6c6c722b */ /* 0x000fe2000000006c */
[----:B------:R-:W-:Y:S10]  /*0ff0*/  @P0 BRA `(.L_x_1) ;  /* 0x0000000000100947 */ /* 0x000ff40003800000 */
[----:B------:R-:W-:-:S05]  /*1000*/  LOP3.LUT R0, R93, 0x7fffffff, RZ, 0xc0, !PT ;  /* 0x7fffffff5d007812 */ /* 0x000fca00078ec0ff */
[----:B------:R-:W-:Y:S01]  /*1010*/  VIADD R111, R0, 0xfff00000 ;  /* 0xfff00000006f7836 */ /* 0x000fe20000000000 */
[----:B------:R-:W-:-:S07]  /*1020*/  MOV R0, 0x1040 ;  /* 0x0000104000007802 */ /* 0x000fce0000000f00 */
[----:B------:R-:W-:Y:S05]  /*1030*/  CALL.REL.NOINC `($__internal_0_$__cuda_sm20_dblrcp_rn_slowpath_v3) ;  /* 0x00000010003c7944 */ /* 0x000fea0003c00000 */
.L_x_1:
[----:B------:R-:W-:Y:S05]  /*1040*/  BSYNC.RECONVERGENT B0 ;  /* 0x0000000000007941 */ /* 0x000fea0003800200 */
.L_x_0:
[----:B------:R-:W-:Y:S01]  /*1050*/  DADD R122, R102, -R122 ;  /* 0x00000000667a7229 */ /* 0x000fe2000000087a */
[----:B------:R-:W-:Y:S01]  /*1060*/  UIADD3 UR4, UPT, UPT, UR4, 0x1, URZ ;  /* 0x0000000104047890 */ /* 0x000fe2000fffe0ff */
[----:B------:R-:W-:Y:S01]  /*1070*/  DMUL R102, R88, R100 ;  /* 0x0000006458667228 */ /* 0x000fe20000000000 */
[----:B------:R-:W-:Y:S01]  /*1080*/  UIADD3 UR5, UPT, UPT, UR5, 0xc0, URZ ;  /* 0x000000c005057890 */ /* 0x000fe2000fffe0ff */
[----:B------:R-:W-:Y:S01]  /*1090*/  DMUL R106, R82, R94 ;  /* 0x0000005e526a7228 */ /* 0x000fe20000000000 */
[----:B------:R-:W-:Y:S01]  /*10a0*/  UISETP.NE.AND UP0, UPT, UR4, 0x8, UPT ;  /* 0x000000080400788c */ /* 0x000fe2000bf05270 */
[-C--:B------:R-:W-:Y:S02]  /*10b0*/  DMUL R110, R84, R90.reuse ;  /* 0x0000005a546e7228 */ /* 0x080fe40000000000 */
[----:B------:R-:W-:Y:S02]  /*10c0*/  DADD R116, R116, -R112 ;  /* 0x0000000074747229 */ /* 0x000fe40000000870 */
[----:B------:R-:W-:-:S02]  /*10d0*/  DFMA R102, R82, R90, -R102 ;  /* 0x0000005a5266722b */ /* 0x000fc40000000866 */
[----:B------:R-:W-:Y:S02]  /*10e0*/  DADD R120, R120, -R114 ;  /* 0x0000000078787229 */ /* 0x000fe40000000872 */
[----:B------:R-:W-:Y:S02]  /*10f0*/  DMUL R112, R96, R94 ;  /* 0x0000005e60707228 */ /* 0x000fe40000000000 */
[-C--:B------:R-:W-:Y:S02]  /*1100*/  DFMA R106, R98, R100.reuse, -R106 ;  /* 0x00000064626a722b */ /* 0x080fe4000000086a */
[-C--:B------:R-:W-:Y:S02]  /*1110*/  DMUL R114, R80, R100.reuse ;  /* 0x0000006450727228 */ /* 0x080fe40000000000 */
[----:B------:R-:W-:Y:S02]  /*1120*/  DFMA R110, R96, R100, -R110 ;  /* 0x00000064606e722b */ /* 0x000fe4000000086e */
[----:B------:R-:W-:-:S02]  /*1130*/  DMUL R102, R102, R108 ;  /* 0x0000006c66667228 */ /* 0x000fc40000000000 */
[----:B------:R-:W-:Y:S02]  /*1140*/  DFMA R112, R80, R90, -R112 ;  /* 0x0000005a5070722b */ /* 0x000fe40000000870 */
[----:B------:R-:W-:Y:S02]  /*1150*/  DFMA R80, R84, R94, -R114 ;  /* 0x0000005e5450722b */ /* 0x000fe40000000872 */
[----:B------:R-:W-:Y:S02]  /*1160*/  DMUL R106, R106, R108 ;  /* 0x0000006c6a6a7228 */ /* 0x000fe40000000000 */
[----:B------:R-:W-:Y:S02]  /*1170*/  DMUL R98, R98, R90 ;  /* 0x0000005a62627228 */ /* 0x000fe40000000000 */
[----:B------:R-:W-:Y:S02]  /*1180*/  DMUL R110, R110, R108 ;  /* 0x0000006c6e6e7228 */ /* 0x000fe40000000000 */
[----:B------:R-:W-:-:S02]  /*1190*/  DFMA R84, R102, UR10, RZ ;  /* 0x0000000a66547c2b */ /* 0x000fc400080000ff */
[----:B------:R-:W-:Y:S02]  /*11a0*/  DMUL R80, R80, R108 ;  /* 0x0000006c50507228 */ /* 0x000fe40000000000 */
[----:B------:R-:W-:Y:S02]  /*11b0*/  DFMA R100, R102, UR40, RZ ;  /* 0x0000002866647c2b */ /* 0x000fe400080000ff */
[----:B------:R-:W-:Y:S02]  /*11c0*/  DFMA R188, R106, UR40, RZ ;  /* 0x000000286abc7c2b */ /* 0x000fe400080000ff */
[----:B------:R-:W-:Y:S02]  /*11d0*/  DFMA R98, R88, R94, -R98 ;  /* 0x0000005e5862722b */ /* 0x000fe40000000862 */
[----:B------:R-:W-:Y:S02]  /*11e0*/  DMUL R82, R116, R108 ;  /* 0x0000006c74527228 */ /* 0x000fe40000000000 */
[----:B------:R-:W-:-:S02]  /*11f0*/  DFMA R84, R110, UR12, R84 ;  /* 0x0000000c6e547c2b */ /* 0x000fc40008000054 */
[----:B------:R-:W-:Y:S02]  /*1200*/  DFMA R88, R102, UR16, RZ ;  /* 0x0000001066587c2b */ /* 0x000fe400080000ff */
[----:B------:R-:W-:Y:S02]  /*1210*/  DFMA R190, R110, UR42, R100 ;  /* 0x0000002a6ebe7c2b */ /* 0x000fe40008000064 */
[----:B------:R-:W-:Y:S02]  /*1220*/  DFMA R194, R80, UR42, R188 ;  /* 0x0000002a50c27c2b */ /* 0x000fe400080000bc */
[----:B------:R-:W-:Y:S02]  /*1230*/  DFMA R188, R82, UR14, R84 ;  /* 0x0000000e52bc7c2b */ /* 0x000fe40008000054 */
[----:B------:R-:W-:Y:S02]  /*1240*/  DMUL R92, R92, UR8 ;  /* 0x000000085c5c7c28 */ /* 0x000fe40008000000 */
[----:B------:R-:W-:-:S02]  /*1250*/  DFMA R186, R110, UR18, R88 ;  /* 0x000000126eba7c2b */ /* 0x000fc40008000058 */
[----:B------:R-:W-:Y:S02]  /*1260*/  DFMA R90, R102, UR22, RZ ;  /* 0x00000016665a7c2b */ /* 0x000fe400080000ff */
[-C--:B------:R-:W-:Y:S02]  /*1270*/  DMUL R120, R120, R108.reuse ;  /* 0x0000006c78787228 */ /* 0x080fe40000000000 */
[-C--:B------:R-:W-:Y:S02]  /*1280*/  DMUL R122, R122, R108.reuse ;  /* 0x0000006c7a7a7228 */ /* 0x080fe40000000000 */
[-C--:B------:R-:W-:Y:S02]  /*1290*/  DMUL R98, R98, R108.reuse ;  /* 0x0000006c62627228 */ /* 0x080fe40000000000 */
[----:B------:R-:W-:Y:S02]  /*12a0*/  DMUL R112, R112, R108 ;  /* 0x0000006c70707228 */ /* 0x000fe40000000000 */
[----:B------:R-:W-:-:S02]  /*12b0*/  DFMA R94, R102, UR28, RZ ;  /* 0x0000001c665e7c2b */ /* 0x000fc400080000ff */
[C---:B------:R-:W-:Y:S02]  /*12c0*/  DFMA R96, R102.reuse, UR34, RZ ;  /* 0x0000002266607c2b */ /* 0x040fe400080000ff */
[C---:B------:R-:W-:Y:S02]  /*12d0*/  DFMA R108, R102.reuse, UR46, RZ ;  /* 0x0000002e666c7c2b */ /* 0x040fe400080000ff */
[----:B------:R-:W-:Y:S02]  /*12e0*/  DFMA R102, R102, UR52, RZ ;  /* 0x0000003466667c2b */ /* 0x000fe400080000ff */
[----:B------:R-:W-:Y:S02]  /*12f0*/  DFMA R84, R82, UR44, R190 ;  /* 0x0000002c52547c2b */ /* 0x000fe400080000be */
[----:B------:R-:W-:Y:S02]  /*1300*/  DMUL R190, R188, R92 ;  /* 0x0000005cbcbe7228 */ /* 0x000fe40000000000 */
[----:B------:R-:W-:-:S02]  /*1310*/  DFMA R186, R82, UR20, R186 ;  /* 0x0000001452ba7c2b */ /* 0x000fc400080000ba */
[C---:B------:R-:W-:Y:S02]  /*1320*/  DFMA R184, R110.reuse, UR24, R90 ;  /* 0x000000186eb87c2b */ /* 0x040fe4000800005a */
[C---:B------:R-:W-:Y:S02]  /*1330*/  DFMA R182, R110.reuse, UR30, R94 ;  /* 0x0000001e6eb67c2b */ /* 0x040fe4000800005e */
[C---:B------:R-:W-:Y:S02]  /*1340*/  DFMA R180, R110.reuse, UR36, R96 ;  /* 0x000000246eb47c2b */ /* 0x040fe40008000060 */
[----:B------:R-:W-:Y:S02]  /*1350*/  DFMA R202, R110, UR54, R102 ;  /* 0x000000366eca7c2b */ /* 0x000fe40008000066 */
[C---:B------:R-:W-:Y:S02]  /*1360*/  DFMA R88, R98.reuse, UR10, RZ ;  /* 0x0000000a62587c2b */ /* 0x040fe400080000ff */
[----:B------:R-:W-:-:S02]  /*1370*/  DFMA R90, R98, UR16, RZ ;  /* 0x00000010625a7c2b */ /* 0x000fc400080000ff */
[C---:B------:R-:W-:Y:S02]  /*1380*/  DFMA R94, R98.reuse, UR22, RZ ;  /* 0x00000016625e7c2b */ /* 0x040fe400080000ff */
[C---:B------:R-:W-:Y:S02]  /*1390*/  DFMA R96, R98.reuse, UR28, RZ ;  /* 0x0000001c62607c2b */ /* 0x040fe400080000ff */
[C---:B------:R-:W-:Y:S02]  /*13a0*/  DFMA R102, R98.reuse, UR34, RZ ;  /* 0x0000002262667c2b */ /* 0x040fe400080000ff */
[C---:B------:R-:W-:Y:S02]  /*13b0*/  DFMA R114, R98.reuse, UR40, RZ ;  /* 0x0000002862727c2b */ /* 0x040fe400080000ff */
[C---:B------:R-:W-:Y:S02]  /*13c0*/  DFMA R116, R98.reuse, UR46, RZ ;  /* 0x0000002e62747c2b */ /* 0x040fe400080000ff */
[----:B------:R-:W-:-:S02]  /*13d0*/  DFMA R118, R98, UR52, RZ ;  /* 0x0000003462767c2b */ /* 0x000fc400080000ff */
[----:B------:R-:W-:Y:S02]  /*13e0*/  DFMA R124, R188, R190, R124 ;  /* 0x000000bebc7c722b */ /* 0x000fe4000000007c */
[----:B------:R-:W-:Y:S02]  /*13f0*/  DMUL R188, R186, R92 ;  /* 0x0000005cbabc7228 */ /* 0x000fe40000000000 */
[----:B------:R-:W-:Y:S02]  /*1400*/  DFMA R184, R82, UR26, R184 ;  /* 0x0000001a52b87c2b */ /* 0x000fe400080000b8 */
[----:B------:R-:W-:Y:S02]  /*1410*/  DFMA R196, R110, UR48, R108 ;  /* 0x000000306ec47c2b */ /* 0x000fe4000800006c */
[C---:B------:R-:W-:Y:S02]  /*1420*/  DFMA R88, R112.reuse, UR12, R88 ;  /* 0x0000000c70587c2b */ /* 0x040fe40008000058 */
[----:B------:R-:W-:-:S02]  /*1430*/  DFMA R100, R112, UR18, R90 ;  /* 0x0000001270647c2b */ /* 0x000fc4000800005a */
[C---:B------:R-:W-:Y:S02]  /*1440*/  DFMA R98, R112.reuse, UR24, R94 ;  /* 0x0000001870627c2b */ /* 0x040fe4000800005e */
[C---:B------:R-:W-:Y:S02]  /*1450*/  DFMA R108, R112.reuse, UR30, R96 ;  /* 0x0000001e706c7c2b */ /* 0x040fe40008000060 */
[C---:B------:R-:W-:Y:S02]  /*1460*/  DFMA R110, R112.reuse, UR36, R102 ;  /* 0x00000024706e7c2b */ /* 0x040fe40008000066 */
[C---:B------:R-:W-:Y:S02]  /*1470*/  DFMA R192, R112.reuse, UR42, R114 ;  /* 0x0000002a70c07c2b */ /* 0x040fe40008000072 */
[C---:B------:R-:W-:Y:S02]  /*1480*/  DFMA R198, R112.reuse, UR48, R116 ;  /* 0x0000003070c67c2b */ /* 0x040fe40008000074 */
[----:B------:R-:W-:-:S02]  /*1490*/  DFMA R204, R112, UR54, R118 ;  /* 0x0000003670cc7c2b */ /* 0x000fc40008000076 */
[C---:B------:R-:W-:Y:S02]  /*14a0*/  DFMA R90, R106.reuse, UR10, RZ ;  /* 0x0000000a6a5a7c2b */ /* 0x040fe400080000ff */
[C---:B------:R-:W-:Y:S02]  /*14b0*/  DFMA R94, R106.reuse, UR16, RZ ;  /* 0x000000106a5e7c2b */ /* 0x040fe400080000ff */
[C---:B------:R-:W-:Y:S02]  /*14c0*/  DFMA R96, R106.reuse, UR22, RZ ;  /* 0x000000166a607c2b */ /* 0x040fe400080000ff */
[C---:B------:R-:W-:Y:S02]  /*14d0*/  DFMA R102, R106.reuse, UR28, RZ ;  /* 0x0000001c6a667c2b */ /* 0x040fe400080000ff */
[C---:B------:R-:W-:Y:S02]  /*14e0*/  DFMA R112, R106.reuse, UR34, RZ ;  /* 0x000000226a707c2b */ /* 0x040fe400080000ff */
[----:B------:R-:W-:-:S02]  /*14f0*/  DFMA R200, R106, UR46, RZ ;  /* 0x0000002e6ac87c2b */ /* 0x000fc400080000ff */
[----:B------:R-:W-:Y:S02]  /*1500*/  DFMA R206, R106, UR52, RZ ;  /* 0x000000346ace7c2b */ /* 0x000fe400080000ff */
[C---:B------:R-:W-:Y:S02]  /*1510*/  DFMA R126, R186.reuse, R190, R126 ;  /* 0x000000beba7e722b */ /* 0x040fe4000000007e */
[----:B------:R-:W-:Y:S02]  /*1520*/  DFMA R140, R186, R188, R140 ;  /* 0x000000bcba8c722b */ /* 0x000fe4000000008c */
[----:B------:R-:W-:Y:S02]  /*1530*/  DMUL R186, R184, R92 ;  /* 0x0000005cb8ba7228 */ /* 0x000fe40000000000 */
[----:B------:R-:W-:Y:S02]  /*1540*/  DFMA R182, R82, UR32, R182 ;  /* 0x0000002052b67c2b */ /* 0x000fe400080000b6 */
[----:B------:R-:W-:-:S02]  /*1550*/  DFMA R118, R80, UR12, R90 ;  /* 0x0000000c50767c2b */ /* 0x000fc4000800005a */
[C---:B------:R-:W-:Y:S02]  /*1560*/  DFMA R116, R80.reuse, UR18, R94 ;  /* 0x0000001250747c2b */ /* 0x040fe4000800005e */
[C---:B------:R-:W-:Y:S02]  /*1570*/  DFMA R114, R80.reuse, UR24, R96 ;  /* 0x0000001850727c2b */ /* 0x040fe40008000060 */
[C---:B------:R-:W-:Y:S02]  /*1580*/  DFMA R106, R80.reuse, UR30, R102 ;  /* 0x0000001e506a7c2b */ /* 0x040fe40008000066 */
[C---:B------:R-:W-:Y:S02]  /*1590*/  DFMA R112, R80.reuse, UR36, R112 ;  /* 0x0000002450707c2b */ /* 0x040fe40008000070 */
[C---:B------:R-:W-:Y:S02]  /*15a0*/  DFMA R200, R80.reuse, UR48, R200 ;  /* 0x0000003050c87c2b */ /* 0x040fe400080000c8 */
[----:B------:R-:W-:-:S02]  /*15b0*/  DFMA R206, R80, UR54, R206 ;  /* 0x0000003650ce7c2b */ /* 0x000fc400080000ce */
[C---:B------:R-:W-:Y:S02]  /*15c0*/  DFMA R180, R82.reuse, UR38, R180 ;  /* 0x0000002652b47c2b */ /* 0x040fe400080000b4 */
[----:B------:R-:W-:Y:S02]  /*15d0*/  DFMA R80, R82, UR50, R196 ;  /* 0x0000003252507c2b */ /* 0x000fe400080000c4 */
[C---:B------:R-:W-:Y:S02]  /*15e0*/  DFMA R128, R184.reuse, R190, R128 ;  /* 0x000000beb880722b */ /* 0x040fe40000000080 */
[C---:B------:R-:W-:Y:S02]  /*15f0*/  DFMA R152, R184.reuse, R188, R152 ;  /* 0x000000bcb898722b */ /* 0x040fe40000000098 */
[----:B------:R-:W-:Y:S02]  /*1600*/  DFMA R154, R184, R186, R154 ;  /* 0x000000bab89a722b */ /* 0x000fe4000000009a */
[----:B------:R-:W-:-:S02]  /*1610*/  DFMA R82, R82, UR56, R202 ;  /* 0x0000003852527c2b */ /* 0x000fc400080000ca */
[C---:B------:R-:W-:Y:S02]  /*1620*/  DMUL R184, R182.reuse, R92 ;  /* 0x0000005cb6b87228 */ /* 0x040fe40000000000 */
[C---:B------:R-:W-:Y:S02]  /*1630*/  DFMA R130, R182.reuse, R190, R130 ;  /* 0x000000beb682722b */ /* 0x040fe40000000082 */
[-C--:B------:R-:W-:Y:S02]  /*1640*/  DFMA R150, R182, R188.reuse, R150 ;  /* 0x000000bcb696722b */ /* 0x080fe40000000096 */
[-C--:B------:R-:W-:Y:S02]  /*1650*/  DFMA R142, R180, R188.reuse, R142 ;  /* 0x000000bcb48e722b */ /* 0x080fe4000000008e */
[-C--:B------:R-:W-:Y:S02]  /*1660*/  DFMA R144, R84, R188.reuse, R144 ;  /* 0x000000bc5490722b */ /* 0x080fe40000000090 */
[----:B------:R-:W-:-:S02]  /*1670*/  DFMA R146, R80, R188, R146 ;  /* 0x000000bc5092722b */ /* 0x000fc40000000092 */
[----:B------:R-:W-:Y:S02]  /*1680*/  DFMA R148, R82, R188, R148 ;  /* 0x000000bc5294722b */ /* 0x000fe40000000094 */
[-C--:B------:R-:W-:Y:S02]  /*1690*/  DFMA R164, R182, R186.reuse, R164 ;  /* 0x000000bab6a4722b */ /* 0x080fe400000000a4 */
[-C--:B------:R-:W-:Y:S02]  /*16a0*/  DFMA R162, R180, R186.reuse, R162 ;  /* 0x000000bab4a2722b */ /* 0x080fe400000000a2 */
[-C--:B------:R-:W-:Y:S02]  /*16b0*/  DFMA R156, R84, R186.reuse, R156 ;  /* 0x000000ba549c722b */ /* 0x080fe4000000009c */
[-C--:B------:R-:W-:Y:S02]  /*16c0*/  DFMA R158, R80, R186.reuse, R158 ;  /* 0x000000ba509e722b */ /* 0x080fe4000000009e */
[----:B------:R-:W-:-:S02]  /*16d0*/  DFMA R160, R82, R186, R160 ;  /* 0x000000ba52a0722b */ /* 0x000fc400000000a0 */
[-C--:B------:R-:W-:Y:S02]  /*16e0*/  DFMA R178, R182, R184.reuse, R178 ;  /* 0x000000b8b6b2722b */ /* 0x080fe400000000b2 */
[-C--:B------:R-:W-:Y:S02]  /*16f0*/  DFMA R176, R180, R184.reuse, R176 ;  /* 0x000000b8b4b0722b */ /* 0x080fe400000000b0 */
[-C--:B------:R-:W-:Y:S02]  /*1700*/  DFMA R174, R84, R184.reuse, R174 ;  /* 0x000000b854ae722b */ /* 0x080fe400000000ae */
[-C--:B------:R-:W-:Y:S02]  /*1710*/  DFMA R172, R80, R184.reuse, R172 ;  /* 0x000000b850ac722b */ /* 0x080fe400000000ac */
[----:B------:R-:W-:Y:S02]  /*1720*/  DFMA R170, R82, R184, R170 ;  /* 0x000000b852aa722b */ /* 0x000fe400000000aa */
[----:B------:R-:W-:-:S02]  /*1730*/  DMUL R188, R180, R92 ;  /* 0x0000005cb4bc7228 */ /* 0x000fc40000000000 */
[-C--:B------:R-:W-:Y:S02]  /*1740*/  DMUL R182, R84, R92.reuse ;  /* 0x0000005c54b67228 */ /* 0x080fe40000000000 */
[-C--:B------:R-:W-:Y:S02]  /*1750*/  DMUL R184, R80, R92.reuse ;  /* 0x0000005c50b87228 */ /* 0x080fe40000000000 */
[----:B------:R-:W-:Y:S02]  /*1760*/  DMUL R186, R82, R92 ;  /* 0x0000005c52ba7228 */ /* 0x000fe40000000000 */
[C---:B------:R-:W-:Y:S02]  /*1770*/  DFMA R98, R120.reuse, UR26, R98 ;  /* 0x0000001a78627c2b */ /* 0x040fe40008000062 */
[C---:B------:R-:W-:Y:S02]  /*1780*/  DFMA R96, R120.reuse, UR38, R110 ;  /* 0x0000002678607c2b */ /* 0x040fe4000800006e */
[----:B------:R-:W-:-:S02]  /*1790*/  DFMA R100, R120, UR20, R100 ;  /* 0x0000001478647c2b */ /* 0x000fc40008000064 */
[C---:B------:R-:W-:Y:S02]  /*17a0*/  DFMA R102, R120.reuse, UR14, R88 ;  /* 0x0000000e78667c2b */ /* 0x040fe40008000058 */
[C---:B------:R-:W-:Y:S02]  /*17b0*/  DFMA R88, R120.reuse, UR32, R108 ;  /* 0x0000002078587c2b */ /* 0x040fe4000800006c */
[C---:B------:R-:W-:Y:S02]  /*17c0*/  DFMA R94, R120.reuse, UR44, R192 ;  /* 0x0000002c785e7c2b */ /* 0x040fe400080000c0 */
[----:B------:R-:W-:Y:S02]  /*17d0*/  DFMA R90, R120, UR50, R198 ;  /* 0x00000032785a7c2b */ /* 0x000fe400080000c6 */
[C---:B------:R-:W-:Y:S02]  /*17e0*/  DFMA R138, R82.reuse, R190, R138 ;  /* 0x000000be528a722b */ /* 0x040fe4000000008a */
[----:B------:R-:W-:-:S02]  /*17f0*/  DFMA R86, R82, R188, R86 ;  /* 0x000000bc5256722b */ /* 0x000fc40000000056 */
[C---:B------:R-:W-:Y:S02]  /*1800*/  DFMA R22, R82.reuse, R182, R22 ;  /* 0x000000b65216722b */ /* 0x040fe40000000016 */
[C---:B------:R-:W-:Y:S02]  /*1810*/  DFMA R24, R82.reuse, R184, R24 ;  /* 0x000000b85218722b */ /* 0x040fe40000000018 */
[----:B------:R-:W-:Y:S02]  /*1820*/  DFMA R26, R82, R186, R26 ;  /* 0x000000ba521a722b */ /* 0x000fe4000000001a */
[----:B------:R-:W-:Y:S02]  /*1830*/  DFMA R120, R120, UR56, R204 ;  /* 0x0000003878787c2b */ /* 0x000fe400080000cc */
[C---:B------:R-:W-:Y:S02]  /*1840*/  DFMA R134, R84.reuse, R190, R134 ;  /* 0x000000be5486722b */ /* 0x040fe40000000086 */
[----:B------:R-:W-:-:S02]  /*1850*/  DFMA R166, R84, R188, R166 ;  /* 0x000000bc54a6722b */ /* 0x000fc400000000a6 */
[----:B------:R-:W-:Y:S02]  /*1860*/  DFMA R78, R84, R182, R78 ;  /* 0x000000b6544e722b */ /* 0x000fe4000000004e */
[----:B------:R-:W-:Y:S02]  /*1870*/  DMUL R82, R98, R92 ;  /* 0x0000005c62527228 */ /* 0x000fe40000000000 */
[----:B------:R-:W-:Y:S02]  /*1880*/  DFMA R136, R80, R190, R136 ;  /* 0x000000be5088722b */ /* 0x000fe40000000088 */
[-C--:B------:R-:W-:Y:S02]  /*1890*/  DFMA R168, R180, R188.reuse, R168 ;  /* 0x000000bcb4a8722b */ /* 0x080fe400000000a8 */
[C---:B------:R-:W-:Y:S02]  /*18a0*/  DFMA R104, R80.reuse, R188, R104 ;  /* 0x000000bc5068722b */ /* 0x040fe40000000068 */
[----:B------:R-:W-:-:S02]  /*18b0*/  DFMA R20, R80, R182, R20 ;  /* 0x000000b65014722b */ /* 0x000fc40000000014 */
[----:B------:R-:W-:Y:S02]  /*18c0*/  DFMA R76, R80, R184, R76 ;  /* 0x000000b8504c722b */ /* 0x000fe4000000004c */
[-C--:B------:R-:W-:Y:S02]  /*18d0*/  DMUL R84, R96, R92.reuse ;  /* 0x0000005c60547228 */ /* 0x080fe40000000000 */
[----:B------:R-:W-:Y:S02]  /*18e0*/  DMUL R80, R100, R92 ;  /* 0x0000005c64507228 */ /* 0x000fe40000000000 */
[-C--:B------:R-:W-:Y:S02]  /*18f0*/  DFMA R154, R98, R82.reuse, R154 ;  /* 0x00000052629a722b */ /* 0x080fe4000000009a */
[-C--:B------:R-:W-:Y:S02]  /*1900*/  DFMA R164, R88, R82.reuse, R164 ;  /* 0x0000005258a4722b */ /* 0x080fe400000000a4 */
[----:B------:R-:W-:-:S02]  /*1910*/  DFMA R162, R96, R82, R162 ;  /* 0x0000005260a2722b */ /* 0x000fc400000000a2 */
[-C--:B------:R-:W-:Y:S02]  /*1920*/  DFMA R156, R94, R82.reuse, R156 ;  /* 0x000000525e9c722b */ /* 0x080fe4000000009c */
[-C--:B------:R-:W-:Y:S02]  /*1930*/  DFMA R158, R90, R82.reuse, R158 ;  /* 0x000000525a9e722b */ /* 0x080fe4000000009e */
[----:B------:R-:W-:Y:S02]  /*1940*/  DFMA R160, R120, R82, R160 ;  /* 0x0000005278a0722b */ /* 0x000fe400000000a0 */
[----:B------:R-:W-:Y:S02]  /*1950*/  DFMA R168, R96, R84, R168 ;  /* 0x0000005460a8722b */ /* 0x000fe400000000a8 */
[C---:B------:R-:W-:Y:S02]  /*1960*/  DMUL R82, R94.reuse, R92 ;  /* 0x0000005c5e527228 */ /* 0x040fe40000000000 */
[----:B------:R-:W-:-:S02]  /*1970*/  DFMA R166, R94, R84, R166 ;  /* 0x000000545ea6722b */ /* 0x000fc400000000a6 */
[-C--:B------:R-:W-:Y:S02]  /*1980*/  DFMA R104, R90, R84.reuse, R104 ;  /* 0x000000545a68722b */ /* 0x080fe40000000068 */
[----:B------:R-:W-:Y:S02]  /*1990*/  DFMA R86, R120, R84, R86 ;  /* 0x000000547856722b */ /* 0x000fe40000000056 */
[----:B------:R-:W-:Y:S02]  /*19a0*/  DFMA R132, R180, R190, R132 ;  /* 0x000000beb484722b */ /* 0x000fe40000000084 */
[-C--:B------:R-:W-:Y:S02]  /*19b0*/  DFMA R140, R100, R80.reuse, R140 ;  /* 0x00000050648c722b */ /* 0x080fe4000000008c */
[-C--:B------:R-:W-:Y:S02]  /*19c0*/  DFMA R152, R98, R80.reuse, R152 ;  /* 0x000000506298722b */ /* 0x080fe40000000098 */
[----:B------:R-:W-:-:S02]  /*19d0*/  DFMA R150, R88, R80, R150 ;  /* 0x000000505896722b */ /* 0x000fc40000000096 */
[-C--:B------:R-:W-:Y:S02]  /*19e0*/  DFMA R142, R96, R80.reuse, R142 ;  /* 0x00000050608e722b */ /* 0x080fe4000000008e */
[-C--:B------:R-:W-:Y:S02]  /*19f0*/  DFMA R144, R94, R80.reuse, R144 ;  /* 0x000000505e90722b */ /* 0x080fe40000000090 */
[-C--:B------:R-:W-:Y:S02]  /*1a00*/  DFMA R146, R90, R80.reuse, R146 ;  /* 0x000000505a92722b */ /* 0x080fe40000000092 */
[----:B------:R-:W-:Y:S02]  /*1a10*/  DFMA R148, R120, R80, R148 ;  /* 0x000000507894722b */ /* 0x000fe40000000094 */
[----:B------:R-:W-:Y:S02]  /*1a20*/  DMUL R84, R90, R92 ;  /* 0x0000005c5a547228 */ /* 0x000fe40000000000 */
[----:B------:R-:W-:-:S02]  /*1a30*/  DFMA R116, R122, UR20, R116 ;  /* 0x000000147a747c2b */ /* 0x000fc40008000074 */
[-C--:B------:R-:W-:Y:S02]  /*1a40*/  DMUL R180, R102, R92.reuse ;  /* 0x0000005c66b47228 */ /* 0x080fe40000000000 */
[----:B------:R-:W-:Y:S02]  /*1a50*/  DMUL R80, R88, R92 ;  /* 0x0000005c58507228 */ /* 0x000fe40000000000 */
[C---:B------:R-:W-:Y:S02]  /*1a60*/  DFMA R118, R122.reuse, UR14, R118 ;  /* 0x0000000e7a767c2b */ /* 0x040fe40008000076 */
[----:B------:R-:W-:Y:S02]  /*1a70*/  DFMA R114, R122, UR26, R114 ;  /* 0x0000001a7a727c2b */ /* 0x000fe40008000072 */
[-C--:B------:R-:W-:Y:S02]  /*1a80*/  DFMA R78, R94, R82.reuse, R78 ;  /* 0x000000525e4e722b */ /* 0x080fe4000000004e */
[----:B------:R-:W-:-:S02]  /*1a90*/  DFMA R20, R90, R82, R20 ;  /* 0x000000525a14722b */ /* 0x000fc40000000014 */
[C---:B------:R-:W-:Y:S02]  /*1aa0*/  DFMA R106, R122.reuse, UR32, R106 ;  /* 0x000000207a6a7c2b */ /* 0x040fe4000800006a */
[C---:B------:R-:W-:Y:S02]  /*1ab0*/  DFMA R112, R122.reuse, UR38, R112 ;  /* 0x000000267a707c2b */ /* 0x040fe40008000070 */
[C---:B------:R-:W-:Y:S02]  /*1ac0*/  DFMA R110, R122.reuse, UR44, R194 ;  /* 0x0000002c7a6e7c2b */ /* 0x040fe400080000c2 */
[----:B------:R-:W-:Y:S02]  /*1ad0*/  DFMA R108, R122, UR50, R200 ;  /* 0x000000327a6c7c2b */ /* 0x000fe400080000c8 */
[----:B------:R-:W-:Y:S02]  /*1ae0*/  DFMA R82, R120, R82, R22 ;  /* 0x000000527852722b */ /* 0x000fe40000000016 */
[----:B------:R-:W-:-:S02]  /*1af0*/  DFMA R76, R90, R84, R76 ;  /* 0x000000545a4c722b */ /* 0x000fc4000000004c */
[----:B------:R-:W-:Y:S02]  /*1b00*/  DFMA R122, R122, UR56, R206 ;  /* 0x000000387a7a7c2b */ /* 0x000fe400080000ce */
[C---:B------:R-:W-:Y:S02]  /*1b10*/  DFMA R130, R88.reuse, R180, R130 ;  /* 0x000000b45882722b */ /* 0x040fe40000000082 */
[-C--:B------:R-:W-:Y:S02]  /*1b20*/  DFMA R178, R88, R80.reuse, R178 ;  /* 0x0000005058b2722b */ /* 0x080fe400000000b2 */
[-C--:B------:R-:W-:Y:S02]  /*1b30*/  DFMA R176, R96, R80.reuse, R176 ;  /* 0x0000005060b0722b */ /* 0x080fe400000000b0 */
[-C--:B------:R-:W-:Y:S02]  /*1b40*/  DFMA R174, R94, R80.reuse, R174 ;  /* 0x000000505eae722b */ /* 0x080fe400000000ae */
[----:B------:R-:W-:-:S02]  /*1b50*/  DFMA R172, R90, R80, R172 ;  /* 0x000000505aac722b */ /* 0x000fc400000000ac */
[C---:B------:R-:W-:Y:S02]  /*1b60*/  DFMA R170, R120.reuse, R80, R170 ;  /* 0x0000005078aa722b */ /* 0x040fe400000000aa */
[----:B------:R-:W-:Y:S02]  /*1b70*/  DFMA R84, R120, R84, R24 ;  /* 0x000000547854722b */ /* 0x000fe40000000018 */
[----:B------:R-:W-:Y:S02]  /*1b80*/  DMUL R22, R116, R92 ;  /* 0x0000005c74167228 */ /* 0x000fe40000000000 */
[-C--:B------:R-:W-:Y:S02]  /*1b90*/  DFMA R124, R102, R180.reuse, R124 ;  /* 0x000000b4667c722b */ /* 0x080fe4000000007c */
[-C--:B------:R-:W-:Y:S02]  /*1ba0*/  DFMA R126, R100, R180.reuse, R126 ;  /* 0x000000b4647e722b */ /* 0x080fe4000000007e */
[----:B------:R-:W-:-:S02]  /*1bb0*/  DFMA R128, R98, R180, R128 ;  /* 0x000000b46280722b */ /* 0x000fc40000000080 */
[-C--:B------:R-:W-:Y:S02]  /*1bc0*/  DFMA R132, R96, R180.reuse, R132 ;  /* 0x000000b46084722b */ /* 0x080fe40000000084 */
[-C--:B------:R-:W-:Y:S02]  /*1bd0*/  DFMA R134, R94, R180.reuse, R134 ;  /* 0x000000b45e86722b */ /* 0x080fe40000000086 */
[-C--:B------:R-:W-:Y:S02]  /*1be0*/  DFMA R136, R90, R180.reuse, R136 ;  /* 0x000000b45a88722b */ /* 0x080fe40000000088 */
[C---:B------:R-:W-:Y:S02]  /*1bf0*/  DFMA R138, R120.reuse, R180, R138 ;  /* 0x000000b4788a722b */ /* 0x040fe4000000008a */
[-C--:B------:R-:W-:Y:S02]  /*1c00*/  DMUL R88, R120, R92.reuse ;  /* 0x0000005c78587228 */ /* 0x080fe40000000000 */
[----:B------:R-:W-:-:S02]  /*1c10*/  DMUL R80, R118, R92 ;  /* 0x0000005c76507228 */ /* 0x000fc40000000000 */
[----:B------:R-:W-:Y:S02]  /*1c20*/  DMUL R24, R114, R92 ;  /* 0x0000005c72187228 */ /* 0x000fe40000000000 */
[-C--:B------:R-:W-:Y:S02]  /*1c30*/  DFMA R140, R116, R22.reuse, R140 ;  /* 0x00000016748c722b */ /* 0x080fe4000000008c */
[-C--:B------:R-:W-:Y:S02]  /*1c40*/  DFMA R152, R114, R22.reuse, R152 ;  /* 0x000000167298722b */ /* 0x080fe40000000098 */
[-C--:B------:R-:W-:Y:S02]  /*1c50*/  DFMA R150, R106, R22.reuse, R150 ;  /* 0x000000166a96722b */ /* 0x080fe40000000096 */
[-C--:B------:R-:W-:Y:S02]  /*1c60*/  DFMA R142, R112, R22.reuse, R142 ;  /* 0x00000016708e722b */ /* 0x080fe4000000008e */
        /* <DEDUP_REMOVED lines=12> */
[----:B------:R-:W-:-:S02]  /*1d30*/  DFMA R154, R114, R24, R154 ;  /* 0x00000018729a722b */ /* 0x000fc4000000009a */
[C---:B------:R-:W-:Y:S02]  /*1d40*/  DMUL R22, R106.reuse, R92 ;  /* 0x0000005c6a167228 */ /* 0x040fe40000000000 */
[-C--:B------:R-:W-:Y:S02]  /*1d50*/  DFMA R164, R106, R24.reuse, R164 ;  /* 0x000000186aa4722b */ /* 0x080fe400000000a4 */
[-C--:B------:R-:W-:Y:S02]  /*1d60*/  DFMA R162, R112, R24.reuse, R162 ;  /* 0x0000001870a2722b */ /* 0x080fe400000000a2 */
[-C--:B------:R-:W-:Y:S02]  /*1d70*/  DFMA R156, R110, R24.reuse, R156 ;  /* 0x000000186e9c722b */ /* 0x080fe4000000009c */
[-C--:B------:R-:W-:Y:S02]  /*1d80*/  DFMA R158, R108, R24.reuse, R158 ;  /* 0x000000186c9e722b */ /* 0x080fe4000000009e */
[----:B------:R-:W-:-:S02]  /*1d90*/  DFMA R160, R122, R24, R160 ;  /* 0x000000187aa0722b */ /* 0x000fc400000000a0 */
[-C--:B------:R-:W-:Y:S02]  /*1da0*/  DMUL R24, R112, R92.reuse ;  /* 0x0000005c70187228 */ /* 0x080fe40000000000 */
[-C--:B------:R-:W-:Y:S02]  /*1db0*/  DMUL R26, R110, R92.reuse ;  /* 0x0000005c6e1a7228 */ /* 0x080fe40000000000 */
[-C--:B------:R-:W-:Y:S02]  /*1dc0*/  DMUL R80, R108, R92.reuse ;  /* 0x0000005c6c507228 */ /* 0x080fe40000000000 */
[----:B------:R-:W-:Y:S02]  /*1dd0*/  DMUL R92, R122, R92 ;  /* 0x0000005c7a5c7228 */ /* 0x000fe40000000000 */
[-C--:B------:R-:W-:Y:S02]  /*1de0*/  DFMA R178, R106, R22.reuse, R178 ;  /* 0x000000166ab2722b */ /* 0x080fe400000000b2 */
[----:B------:R-:W-:-:S02]  /*1df0*/  DFMA R176, R112, R22, R176 ;  /* 0x0000001670b0722b */ /* 0x000fc400000000b0 */
[-C--:B------:R-:W-:Y:S02]  /*1e00*/  DFMA R174, R110, R22.reuse, R174 ;  /* 0x000000166eae722b */ /* 0x080fe400000000ae */
[-C--:B------:R-:W-:Y:S02]  /*1e10*/  DFMA R172, R108, R22.reuse, R172 ;  /* 0x000000166cac722b */ /* 0x080fe400000000ac */
[----:B------:R-:W-:Y:S02]  /*1e20*/  DFMA R170, R122, R22, R170 ;  /* 0x000000167aaa722b */ /* 0x000fe400000000aa */
[-C--:B------:R-:W-:Y:S02]  /*1e30*/  DFMA R168, R112, R24.reuse, R168 ;  /* 0x0000001870a8722b */ /* 0x080fe400000000a8 */
[-C--:B------:R-:W-:Y:S02]  /*1e40*/  DFMA R166, R110, R24.reuse, R166 ;  /* 0x000000186ea6722b */ /* 0x080fe400000000a6 */
[----:B------:R-:W-:-:S02]  /*1e50*/  DFMA R104, R108, R24, R104 ;  /* 0x000000186c68722b */ /* 0x000fc40000000068 */
[----:B------:R-:W-:Y:S02]  /*1e60*/  DFMA R86, R122, R24, R86 ;  /* 0x000000187a56722b */ /* 0x000fe40000000056 */
[-C--:B------:R-:W-:Y:S02]  /*1e70*/  DFMA R78, R110, R26.reuse, R78 ;  /* 0x0000001a6e4e722b */ /* 0x080fe4000000004e */
[-C--:B------:R-:W-:Y:S02]  /*1e80*/  DFMA R20, R108, R26.reuse, R20 ;  /* 0x0000001a6c14722b */ /* 0x080fe40000000014 */
[----:B------:R-:W-:Y:S02]  /*1e90*/  DFMA R22, R122, R26, R82 ;  /* 0x0000001a7a16722b */ /* 0x000fe40000000052 */
[-C--:B------:R-:W-:Y:S02]  /*1ea0*/  DFMA R76, R108, R80.reuse, R76 ;  /* 0x000000506c4c722b */ /* 0x080fe4000000004c */
[----:B------:R-:W-:-:S02]  /*1eb0*/  DFMA R24, R122, R80, R84 ;  /* 0x000000507a18722b */ /* 0x000fc40000000054 */
[----:B------:R-:W-:Y:S01]  /*1ec0*/  DFMA R26, R122, R92, R88 ;  /* 0x0000005c7a1a722b */ /* 0x000fe20000000058 */
[----:B------:R-:W-:Y:S10]  /*1ed0*/  BRA.U UP0, `(.L_x_2) ;  /* 0xffffffe900707547 */ /* 0x000ff4000b83ffff */
[----:B------:R-:W-:Y:S04]  /*1ee0*/  STG.E.64 desc[UR6][R2.64], R124 ;  /* 0x0000007c02007986 */ /* 0x000fe8000c101b06 */
        /* <DEDUP_REMOVED lines=34> */
[----:B------:R-:W-:Y:S01]  /*2110*/  STG.E.64 desc[UR6][R18.64+0x18], R26 ;  /* 0x0000181a12007986 */ /* 0x000fe2000c101b06 */
[----:B------:R-:W-:Y:S05]  /*2120*/  EXIT ;  /* 0x000000000000794d */ /* 0x000fea0003800000 */
        .weak           $__internal_0_$__cuda_sm20_dblrcp_rn_slowpath_v3
        .type           $__internal_0_$__cuda_sm20_dblrcp_rn_slowpath_v3,@function
        .size           $__internal_0_$__cuda_sm20_dblrcp_rn_slowpath_v3,(.L_x_62 - $__internal_0_$__cuda_sm20_dblrcp_rn_slowpath_v3)
$__internal_0_$__cuda_sm20_dblrcp_rn_slowpath_v3:
[----:B------:R-:W-:Y:S01]  /*2130*/  DSETP.GTU.AND P0, PT, |R92|, +INF , PT ;  /* 0x7ff000005c00742a */ /* 0x000fe20003f0c200 */
[----:B------:R-:W-:-:S13]  /*2140*/  BSSY.RECONVERGENT B1, `(.L_x_3) ;  /* 0x0000024000017945 */ /* 0x000fda0003800200 */
[----:B------:R-:W-:Y:S05]  /*2150*/  @P0 BRA `(.L_x_4) ;  /* 0x0000000000800947 */ /* 0x000fea0003800000 */
[----:B------:R-:W-:-:S04]  /*2160*/  LOP3.LUT R108, R93, 0x7fffffff, RZ, 0xc0, !PT ;  /* 0x7fffffff5d6c7812 */ /* 0x000fc800078ec0ff */
[----:B------:R-:W-:-:S04]  /*2170*/  IADD3 R106, PT, PT, R108, -0x1, RZ ;  /* 0xffffffff6c6a7810 */ /* 0x000fc80007ffe0ff */
[----:B------:R-:W-:-:S13]  /*2180*/  ISETP.GE.U32.AND P0, PT, R106, 0x7fefffff, PT ;  /* 0x7fefffff6a00780c */ /* 0x000fda0003f06070 */
[----:B------:R-:W-:Y:S02]  /*2190*/  @P0 LOP3.LUT R107, R93, 0x7ff00000, RZ, 0x3c, !PT ;  /* 0x7ff000005d6b0812 */ /* 0x000fe400078e3cff */
[----:B------:R-:W-:Y:S01]  /*21a0*/  @P0 MOV R106, RZ ;  /* 0x000000ff006a0202 */ /* 0x000fe20000000f00 */
[----:B------:R-:W-:Y:S06]  /*21b0*/  @P0 BRA `(.L_x_5) ;  /* 0x0000000000700947 */ /* 0x000fec0003800000 */
[----:B------:R-:W-:-:S13]  /*21c0*/  ISETP.GE.U32.AND P0, PT, R108, 0x1000001, PT ;  /* 0x010000016c00780c */ /* 0x000fda0003f06070 */
[----:B------:R-:W-:Y:S05]  /*21d0*/  @!P0 BRA `(.L_x_6) ;  /* 0x0000000000388947 */ /* 0x000fea0003800000 */
[----:B------:R-:W-:Y:S02]  /*21e0*/  IADD3 R107, PT, PT, R93, -0x3fe00000, RZ ;  /* 0xc02000005d6b7810 */ /* 0x000fe40007ffe0ff */
[----:B------:R-:W-:Y:S02]  /*21f0*/  MOV R106, R92 ;  /* 0x0000005c006a7202 */ /* 0x000fe40000000f00 */
[----:B------:R-:W0:Y:S01]  /*2200*/  MUFU.RCP64H R109, R107 ;  /* 0x0000006b006d7308 */ /* 0x000e220000001800 */
[----:B------:R-:W-:-:S06]  /*2210*/  MOV R108, R111 ;  /* 0x0000006f006c7202 */ /* 0x000fcc0000000f00 */
[----:B0-----:R-:W-:-:S08]  /*2220*/  DFMA R110, -R106, R108, 1 ;  /* 0x3ff000006a6e742b */ /* 0x001fd0000000016c */
[----:B------:R-:W-:-:S08]  /*2230*/  DFMA R110, R110, R110, R110 ;  /* 0x0000006e6e6e722b */ /* 0x000fd0000000006e */
[----:B------:R-:W-:-:S08]  /*2240*/  DFMA R110, R108, R110, R108 ;  /* 0x0000006e6c6e722b */ /* 0x000fd0000000006c */
[----:B------:R-:W-:-:S08]  /*2250*/  DFMA R108, -R106, R110, 1 ;  /* 0x3ff000006a6c742b */ /* 0x000fd0000000016e */
[----:B------:R-:W-:-:S08]  /*2260*/  DFMA R108, R110, R108, R110 ;  /* 0x0000006c6e6c722b */ /* 0x000fd0000000006e */
[----:B------:R-:W-:-:S08]  /*2270*/  DMUL R108, R108, 2.2250738585072013831e-308 ;  /* 0x001000006c6c7828 */ /* 0x000fd00000000000 */
[----:B------:R-:W-:-:S08]  /*2280*/  DFMA R110, -R92, R108, 1 ;  /* 0x3ff000005c6e742b */ /* 0x000fd0000000016c */
[----:B------:R-:W-:-:S08]  /*2290*/  DFMA R110, R110, R110, R110 ;  /* 0x0000006e6e6e722b */ /* 0x000fd0000000006e */
[----:B------:R-:W-:Y:S01]  /*22a0*/  DFMA R106, R108, R110, R108 ;  /* 0x0000006e6c6a722b */ /* 0x000fe2000000006c */
[----:B------:R-:W-:Y:S10]  /*22b0*/  BRA `(.L_x_5) ;  /* 0x0000000000307947 */ /* 0x000ff40003800000 */
.L_x_6:
[----:B------:R-:W-:Y:S01]  /*22c0*/  DMUL R108, R92, 8.11296384146066816958e+31 ;  /* 0x469000005c6c7828 */ /* 0x000fe20000000000 */
[----:B------:R-:W-:-:S05]  /*22d0*/  IMAD.MOV.U32 R106, RZ, RZ, R111 ;  /* 0x000000ffff6a7224 */ /* 0x000fca00078e006f */
[----:B------:R-:W0:Y:S02]  /*22e0*/  MUFU.RCP64H R107, R109 ;  /* 0x0000006d006b7308 */ /* 0x000e240000001800 */
[----:B0-----:R-:W-:-:S08]  /*22f0*/  DFMA R110, -R108, R106, 1 ;  /* 0x3ff000006c6e742b */ /* 0x001fd0000000016a */
[----:B------:R-:W-:-:S08]  /*2300*/  DFMA R110, R110, R110, R110 ;  /* 0x0000006e6e6e722b */ /* 0x000fd0000000006e */
[----:B------:R-:W-:-:S08]  /*2310*/  DFMA R110, R106, R110, R106 ;  /* 0x0000006e6a6e722b */ /* 0x000fd0000000006a */
[----:B------:R-:W-:-:S08]  /*2320*/  DFMA R106, -R108, R110, 1 ;  /* 0x3ff000006c6a742b */ /* 0x000fd0000000016e */
[----:B------:R-:W-:-:S08]  /*2330*/  DFMA R106, R110, R106, R110 ;  /* 0x0000006a6e6a722b */ /* 0x000fd0000000006e */
[----:B------:R-:W-:Y:S01]  /*2340*/  DMUL R106, R106, 8.11296384146066816958e+31 ;  /* 0x469000006a6a7828 */ /* 0x000fe20000000000 */
[----:B------:R-:W-:Y:S10]  /*2350*/  BRA `(.L_x_5) ;  /* 0x0000000000087947 */ /* 0x000ff40003800000 */
.L_x_4:
[----:B------:R-:W-:Y:S02]  /*2360*/  LOP3.LUT R107, R93, 0x80000, RZ, 0xfc, !PT ;  /* 0x000800005d6b7812 */ /* 0x000fe400078efcff */
[----:B------:R-:W-:-:S07]  /*2370*/  MOV R106, R92 ;  /* 0x0000005c006a7202 */ /* 0x000fce0000000f00 */
.L_x_5:
[----:B------:R-:W-:Y:S05]  /*2380*/  BSYNC.RECONVERGENT B1 ;  /* 0x0000000000017941 */ /* 0x000fea0003800200 */
.L_x_3:
[----:B------:R-:W-:Y:S01]  /*2390*/  MOV R109, R107 ;  /* 0x0000006b006d7202 */ /* 0x000fe20000000f00 */
[----:B------:R-:W-:Y:S01]  /*23a0*/  HFMA2 R107, -RZ, RZ, 0, 0 ;  /* 0x00000000ff6b7431 */ /* 0x000fe200000001ff */
[----:B------:R-:W-:Y:S02]  /*23b0*/  MOV R108, R106 ;  /* 0x0000006a006c7202 */ /* 0x000fe40000000f00 */
[----:B------:R-:W-:-:S04]  /*23c0*/  MOV R106, R0 ;  /* 0x00000000006a7202 */ /* 0x000fc80000000f00 */
[----:B------:R-:W-:Y:S05]  /*23d0*/  RET.REL.NODEC R106 `(_Z10Hex8scalarIddEvPKT0_PKT_PS3_) ;  /* 0xffffffdc6a087950 */ /* 0x000fea0003c3ffff */
.L_x_7:
[----:B------:R-:W-:-:S00]  /*23e0*/  BRA `(.L_x_7) ;  /* 0xfffffffc00fc7947 */ /* 0x000fc0000383ffff */
[----:B------:R-:W-:-:S00]  /*23f0*/  NOP ;  /* 0x0000000000007918 */ /* 0x000fc00000000000 */
        /* <DEDUP_REMOVED lines=8> */
.L_x_62:


//--------------------- .text._Z10Hex8scalarIdmEvPKT0_PKT_PS3_ --------------------------
	.section	.text._Z10Hex8scalarIdmEvPKT0_PKT_PS3_,"ax",@progbits
	.align	128
        .global         _Z10Hex8scalarIdmEvPKT0_PKT_PS3_
        .type           _Z10Hex8scalarIdmEvPKT0_PKT_PS3_,@function
        .size           _Z10Hex8scalarIdmEvPKT0_PKT_PS3_,(.L_x_63 - _Z10Hex8scalarIdmEvPKT0_PKT_PS3_)
        .other          _Z10Hex8scalarIdmEvPKT0_PKT_PS3_,@"STO_CUDA_ENTRY STV_DEFAULT"
_Z10Hex8scalarIdmEvPKT0_PKT_PS3_:
.text._Z10Hex8scalarIdmEvPKT0_PKT_PS3_:
        /* <DEDUP_REMOVED lines=13> */
[----:B------:R-:W4:Y:S08]  /*00d0*/  LDC.64 R88, c[0x0][0x388] ;  /* 0x0000e200ff587b82 */ /* 0x000f300000000a00 */
[----:B------:R-:W3:Y:S01]  /*00e0*/  LDC.64 R20, c[0x0][0x390] ;  /* 0x0000e400ff147b82 */ /* 0x000ee20000000a00 */
[----:B0-----:R-:W-:-:S05]  /*00f0*/  IMAD R0, R0, UR4, R5 ;  /* 0x0000000400007c24 */ /* 0x001fca000f8e0205 */
[----:B------:R-:W-:-:S05]  /*0100*/  SHF.L.U32 R5, R0, 0x3, RZ ;  /* 0x0000000300057819 */ /* 0x000fca00000006ff */
[----:B-1----:R-:W-:-:S05]  /*0110*/  IMAD.WIDE.U32 R2, R5, 0x8, R2 ;  /* 0x0000000805027825 */ /* 0x002fca00078e0002 */
[----:B--2---:R-:W2:Y:S04]  /*0120*/  LDG.E.64 R10, desc[UR6][R2.64+0x18] ;  /* 0x00001806020a7981 */ /* 0x004ea8000c1e1b00 */
[----:B------:R-:W3:Y:S04]  /*0130*/  LDG.E.64 R4, desc[UR6][R2.64] ;  /* 0x0000000602047981 */ /* 0x000ee8000c1e1b00 */
[----:B------:R-:W3:Y:S04]  /*0140*/  LDG.E.64 R6, desc[UR6][R2.64+0x8] ;  /* 0x0000080602067981 */ /* 0x000ee8000c1e1b00 */
[----:B------:R-:W3:Y:S04]  /*0150*/  LDG.E.64 R16, desc[UR6][R2.64+0x30] ;  /* 0x0000300602107981 */ /* 0x000ee8000c1e1b00 */
[----:B------:R-:W3:Y:S04]  /*0160*/  LDG.E.64 R8, desc[UR6][R2.64+0x10] ;  /* 0x0000100602087981 */ /* 0x000ee8000c1e1b00 */
[----:B------:R-:W3:Y:S04]  /*0170*/  LDG.E.64 R12, desc[UR6][R2.64+0x20] ;  /* 0x00002006020c7981 */ /* 0x000ee8000c1e1b00 */
[----:B------:R-:W3:Y:S04]  /*0180*/  LDG.E.64 R14, desc[UR6][R2.64+0x28] ;  /* 0x00002806020e7981 */ /* 0x000ee8000c1e1b00 */
[----:B------:R2:W3:Y:S02]  /*0190*/  LDG.E.64 R18, desc[UR6][R2.64+0x38] ;  /* 0x0000380602127981 */ /* 0x0004e4000c1e1b00 */
[----:B--2---:R-:W-:-:S02]  /*01a0*/  IMAD R3, R11, 0x18, RZ ;  /* 0x000000180b037824 */ /* 0x004fc400078e02ff */
[----:B----4-:R-:W-:-:S04]  /*01b0*/  IMAD.WIDE.U32 R74, R10, 0x18, R88 ;  /* 0x000000180a4a7825 */ /* 0x010fc800078e0058 */
[----:B---3--:R-:W-:Y:S01]  /*01c0*/  IMAD R5, R5, 0x18, RZ ;  /* 0x0000001805057824 */ /* 0x008fe200078e02ff */
[----:B------:R-:W-:Y:S01]  /*01d0*/  IADD3 R75, PT, PT, R75, R3, RZ ;  /* 0x000000034b4b7210 */ /* 0x000fe20007ffe0ff */
[----:B------:R-:W-:-:S04]  /*01e0*/  IMAD.WIDE.U32 R28, R4, 0x18, R88 ;  /* 0x00000018041c7825 */ /* 0x000fc800078e0058 */
[----:B------:R-:W-:Y:S02]  /*01f0*/  IMAD R7, R7, 0x18, RZ ;  /* 0x0000001807077824 */ /* 0x000fe400078e02ff */
[----:B------:R-:W-:-:S04]  /*0200*/  IMAD.WIDE.U32 R62, R6, 0x18, R88 ;  /* 0x00000018063e7825 */ /* 0x000fc800078e0058 */
[----:B------:R-:W-:Y:S02]  /*0210*/  IMAD R3, R17, 0x18, RZ ;  /* 0x0000001811037824 */ /* 0x000fe400078e02ff */
[--C-:B------:R-:W-:Y:S01]  /*0220*/  IMAD.WIDE.U32 R84, R16, 0x18, R88.reuse ;  /* 0x0000001810547825 */ /* 0x100fe200078e0058 */
[----:B------:R-:W-:Y:S01]  /*0230*/  IADD3 R29, PT, PT, R29, R5, RZ ;  /* 0x000000051d1d7210 */ /* 0x000fe20007ffe0ff */
[----:B------:R0:W5:Y:S01]  /*0240*/  LDG.E.64 R48, desc[UR6][R74.64+-0x18] ;  /* 0xffffe8064a307981 */ /* 0x000162000c1e1b00 */
[----:B------:R-:W-:Y:S01]  /*0250*/  IADD3 R63, PT, PT, R63, R7, RZ ;  /* 0x000000073f3f7210 */ /* 0x000fe20007ffe0ff */
[--C-:B------:R-:W-:Y:S01]  /*0260*/  IMAD.WIDE.U32 R68, R8, 0x18, R88.reuse ;  /* 0x0000001808447825 */ /* 0x100fe200078e0058 */
[----:B------:R-:W-:Y:S01]  /*0270*/  IADD3 R85, PT, PT, R85, R3, RZ ;  /* 0x0000000355557210 */ /* 0x000fe20007ffe0ff */
[----:B------:R0:W5:Y:S02]  /*0280*/  LDG.E.64 R30, desc[UR6][R28.64+-0x18] ;  /* 0xffffe8061c1e7981 */ /* 0x000164000c1e1b00 */
[----:B------:R-:W-:-:S02]  /*0290*/  IMAD.WIDE.U32 R80, R12, 0x18, R88 ;  /* 0x000000180c507825 */ /* 0x000fc400078e0058 */
[----:B------:R0:W5:Y:S02]  /*02a0*/  LDG.E.64 R32, desc[UR6][R28.64+-0x10] ;  /* 0xfffff0061c207981 */ /* 0x000164000c1e1b00 */
[--C-:B------:R-:W-:Y:S02]  /*02b0*/  IMAD.WIDE.U32 R82, R14, 0x18, R88.reuse ;  /* 0x000000180e527825 */ /* 0x100fe400078e0058 */
[----:B------:R0:W5:Y:S02]  /*02c0*/  LDG.E.64 R34, desc[UR6][R28.64+-0x8] ;  /* 0xfffff8061c227981 */ /* 0x000164000c1e1b00 */
[----:B------:R-:W-:Y:S02]  /*02d0*/  IMAD R9, R9, 0x18, RZ ;  /* 0x0000001809097824 */ /* 0x000fe400078e02ff */
[----:B------:R-:W-:Y:S01]  /*02e0*/  IMAD R5, R13, 0x18, RZ ;  /* 0x000000180d057824 */ /* 0x000fe200078e02ff */
[----:B------:R0:W5:Y:S01]  /*02f0*/  LDG.E.64 R36, desc[UR6][R62.64+-0x18] ;  /* 0xffffe8063e247981 */ /* 0x000162000c1e1b00 */
[----:B------:R-:W-:-:S03]  /*0300*/  IMAD.WIDE.U32 R88, R18, 0x18, R88 ;  /* 0x0000001812587825 */ /* 0x000fc600078e0058 */
[----:B------:R0:W5:Y:S01]  /*0310*/  LDG.E.64 R38, desc[UR6][R62.64+-0x10] ;  /* 0xfffff0063e267981 */ /* 0x000162000c1e1b00 */
[----:B------:R-:W-:Y:S02]  /*0320*/  IMAD R19, R19, 0x18, RZ ;  /* 0x0000001813137824 */ /* 0x000fe400078e02ff */
[----:B------:R-:W-:Y:S01]  /*0330*/  IMAD R7, R15, 0x18, RZ ;  /* 0x000000180f077824 */ /* 0x000fe200078e02ff */
[----:B------:R0:W5:Y:S01]  /*0340*/  LDG.E.64 R40, desc[UR6][R62.64+-0x8] ;  /* 0xfffff8063e287981 */ /* 0x000162000c1e1b00 */
[----:B------:R-:W-:Y:S01]  /*0350*/  IMAD R3, R0, 0x24, RZ ;  /* 0x0000002400037824 */ /* 0x000fe200078e02ff */
[----:B------:R-:W-:Y:S01]  /*0360*/  IADD3 R69, PT, PT, R69, R9, RZ ;  /* 0x0000000945457210 */ /* 0x000fe20007ffe0ff */
[----:B------:R-:W-:Y:S01]  /*0370*/  IMAD.IADD R83, R83, 0x1, R7 ;  /* 0x0000000153537824 */ /* 0x000fe200078e0207 */
[----:B------:R-:W-:Y:S01]  /*0380*/  IADD3 R81, PT, PT, R81, R5, RZ ;  /* 0x0000000551517210 */ /* 0x000fe20007ffe0ff */
[----:B------:R0:W5:Y:S01]  /*0390*/  LDG.E.64 R50, desc[UR6][R74.64+-0x10] ;  /* 0xfffff0064a327981 */ /* 0x000162000c1e1b00 */
        /* <DEDUP_REMOVED lines=72> */
.L_x_10:
[----:B------:R-:W0:Y:S01]  /*0820*/  LDCU.64 UR10, c[0x3][UR5+-0x60] ;  /* 0x00fff400050a77ac */ /* 0x000e220008000a00 */
[----:B------:R-:W-:Y:S01]  /*0830*/  BSSY.RECONVERGENT B0, `(.L_x_8) ;  /* 0x0000079000007945 */ /* 0x000fe20003800200 */
[----:B------:R-:W1:Y:S01]  /*0840*/  LDCU.64 UR12, c[0x3][UR5+-0x58] ;  /* 0x00fff500050c77ac */ /* 0x000e620008000a00 */
[----:B------:R-:W2:Y:S01]  /*0850*/  LDCU.64 UR14, c[0x3][UR5+-0x50] ;  /* 0x00fff600050e77ac */ /* 0x000ea20008000a00 */
[----:B------:R-:W3:Y:S01]  /*0860*/  LDCU.64 UR16, c[0x3][UR5+-0x48] ;  /* 0x00fff700051077ac */ /* 0x000ee20008000a00 */
[----:B------:R-:W4:Y:S01]  /*0870*/  LDCU.64 UR18, c[0x3][UR5+-0x40] ;  /* 0x00fff800051277ac */ /* 0x000f220008000a00 */
[----:B0----5:R-:W-:Y:S01]  /*0880*/  DFMA R80, R30, UR10, RZ ;  /* 0x0000000a1e507c2b */ /* 0x021fe200080000ff */
[----:B------:R-:W0:Y:S01]  /*0890*/  LDCU.64 UR20, c[0x3][UR5+-0x38] ;  /* 0x00fff900051477ac */ /* 0x000e220008000a00 */
[C---:B------:R-:W-:Y:S02]  /*08a0*/  DFMA R82, R32.reuse, UR10, RZ ;  /* 0x0000000a20527c2b */ /* 0x040fe400080000ff */
[----:B-1----:R-:W-:Y:S01]  /*08b0*/  DFMA R90, R32, UR12, RZ ;  /* 0x0000000c205a7c2b */ /* 0x002fe200080000ff */
[----:B------:R-:W1:Y:S01]  /*08c0*/  LDCU.64 UR22, c[0x3][UR5+-0x30] ;  /* 0x00fffa00051677ac */ /* 0x000e620008000a00 */
        /* <DEDUP_REMOVED lines=13> */
[----:B0-----:R-:W-:Y:S01]  /*09a0*/  DFMA R98, R40, UR20, R98 ;  /* 0x0000001428627c2b */ /* 0x001fe20008000062 */
[----:B------:R-:W0:Y:S01]  /*09b0*/  LDCU.64 UR32, c[0x3][UR5+-0x8] ;  /* 0x00ffff00052077ac */ /* 0x000e220008000a00 */
[----:B-1----:R-:W-:Y:S02]  /*09c0*/  DFMA R80, R42, UR22, R80 ;  /* 0x000000162a507c2b */ /* 0x002fe40008000050 */
[----:B--2---:R-:W-:Y:S01]  /*09d0*/  DFMA R90, R44, UR24, R90 ;  /* 0x000000182c5a7c2b */ /* 0x004fe2000800005a */
[----:B------:R-:W1:Y:S01]  /*09e0*/  LDCU.64 UR34, c[0x3][UR5] ;  /* 0x00c00000052277ac */ /* 0x000e620008000a00 */
        /* <DEDUP_REMOVED lines=22> */
[----:B0-----:R-:W-:Y:S01]  /*0b50*/  DFMA R98, R52, UR32, R98 ;  /* 0x0000002034627c2b */ /* 0x001fe20008000062 */
[----:B------:R-:W0:Y:S01]  /*0b60*/  LDCU.64 UR50, c[0x3][UR5+0x40] ;  /* 0x00c00800053277ac */ /* 0x000e220008000a00 */
[----:B-1----:R-:W-:Y:S02]  /*0b70*/  DFMA R80, R54, UR34, R80 ;  /* 0x0000002236507c2b */ /* 0x002fe40008000050 */
[----:B--2---:R-:W-:Y:S01]  /*0b80*/  DFMA R90, R56, UR36, R90 ;  /* 0x00000024385a7c2b */ /* 0x004fe2000800005a */
[----:B------:R-:W1:Y:S01]  /*0b90*/  LDCU.64 UR52, c[0x3][UR5+0x48] ;  /* 0x00c00900053477ac */ /* 0x000e620008000a00 */
        /* <DEDUP_REMOVED lines=26> */
[----:B0-----:R-:W-:-:S02]  /*0d40*/  DFMA R106, R70, UR50, R98 ;  /* 0x00000032466a7c2b */ /* 0x001fc40008000062 */
[----:B-1----:R-:W-:Y:S02]  /*0d50*/  DFMA R80, R72, UR52, R80 ;  /* 0x0000003448507c2b */ /* 0x002fe40008000050 */
        /* <DEDUP_REMOVED lines=37> */
[----:B------:R-:W-:Y:S05]  /*0fb0*/  CALL.REL.NOINC `($__internal_1_$__cuda_sm20_dblrcp_rn_slowpath_v3) ;  /* 0x00000010003c7944 */ /* 0x000fea0003c00000 */
.L_x_9:
[----:B------:R-:W-:Y:S05]  /*0fc0*/  BSYNC.RECONVERGENT B0 ;  /* 0x0000000000007941 */ /* 0x000fea0003800200 */
.L_x_8:
        /* <DEDUP_REMOVED lines=270> */
        .weak           $__internal_1_$__cuda_sm20_dblrcp_rn_slowpath_v3
        .type           $__internal_1_$__cuda_sm20_dblrcp_rn_slowpath_v3,@function
        .size           $__internal_1_$__cuda_sm20_dblrcp_rn_slowpath_v3,(.L_x_63 - $__internal_1_$__cuda_sm20_dblrcp_rn_slowpath_v3)
$__internal_1_$__cuda_sm20_dblrcp_rn_slowpath_v3:
        /* <DEDUP_REMOVED lines=25> */
.L_x_14:
        /* <DEDUP_REMOVED lines=10> */
.L_x_12:
[----:B------:R-:W-:Y:S02]  /*22e0*/  LOP3.LUT R107, R93, 0x80000, RZ, 0xfc, !PT ;  /* 0x000800005d6b7812 */ /* 0x000fe400078efcff */
[----:B------:R-:W-:-:S07]  /*22f0*/  MOV R106, R92 ;  /* 0x0000005c006a7202 */ /* 0x000fce0000000f00 */
.L_x_13:
[----:B------:R-:W-:Y:S05]  /*2300*/  BSYNC.RECONVERGENT B1 ;  /* 0x0000000000017941 */ /* 0x000fea0003800200 */
.L_x_11:
[----:B------:R-:W-:Y:S01]  /*2310*/  MOV R109, R107 ;  /* 0x0000006b006d7202 */ /* 0x000fe20000000f00 */
[----:B------:R-:W-:Y:S01]  /*2320*/  HFMA2 R107, -RZ, RZ, 0, 0 ;  /* 0x00000000ff6b7431 */ /* 0x000fe200000001ff */
[----:B------:R-:W-:Y:S02]  /*2330*/  MOV R108, R106 ;  /* 0x0000006a006c7202 */ /* 0x000fe40000000f00 */
[----:B------:R-:W-:-:S04]  /*2340*/  MOV R106, R0 ;  /* 0x00000000006a7202 */ /* 0x000fc80000000f00 */
[----:B------:R-:W-:Y:S05]  /*2350*/  RET.REL.NODEC R106 `(_Z10Hex8scalarIdmEvPKT0_PKT_PS3_) ;  /* 0xffffffdc6a287950 */ /* 0x000fea0003c3ffff */
.L_x_15:
        /* <DEDUP_REMOVED lines=10> */
.L_x_63:


//--------------------- .text._Z10Hex8scalarIdlEvPKT0_PKT_PS3_ --------------------------
	.section	.text._Z10Hex8scalarIdlEvPKT0_PKT_PS3_,"ax",@progbits
	.align	128
        .global         _Z10Hex8scalarIdlEvPKT0_PKT_PS3_
        .type           _Z10Hex8scalarIdlEvPKT0_PKT_PS3_,@function
        .size           _Z10Hex8scalarIdlEvPKT0_PKT_PS3_,(.L_x_64 - _Z10Hex8scalarIdlEvPKT0_PKT_PS3_)
        .other          _Z10Hex8scalarIdlEvPKT0_PKT_PS3_,@"STO_CUDA_ENTRY STV_DEFAULT"
_Z10Hex8scalarIdlEvPKT0_PKT_PS3_:
.text._Z10Hex8scalarIdlEvPKT0_PKT_PS3_:
        /* <DEDUP_REMOVED lines=130> */
.L_x_18:
        /* <DEDUP_REMOVED lines=121> */
[----:B------:R-:W-:Y:S05]  /*0fb0*/  CALL.REL.NOINC `($__internal_2_$__cuda_sm20_dblrcp_rn_slowpath_v3) ;  /* 0x00000010003c7944 */ /* 0x000fea0003c00000 */
.L_x_17:
[----:B------:R-:W-:Y:S05]  /*0fc0*/  BSYNC.RECONVERGENT B0 ;  /* 0x0000000000007941 */ /* 0x000fea0003800200 */
.L_x_16:
        /* <DEDUP_REMOVED lines=270> */
        .weak           $__internal_2_$__cuda_sm20_dblrcp_rn_slowpath_v3
        .type           $__internal_2_$__cuda_sm20_dblrcp_rn_slowpath_v3,@function
        .size           $__internal_2_$__cuda_sm20_dblrcp_rn_slowpath_v3,(.L_x_64 - $__internal_2_$__cuda_sm20_dblrcp_rn_slowpath_v3)
$__internal_2_$__cuda_sm20_dblrcp_rn_slowpath_v3:
        /* <DEDUP_REMOVED lines=25> */
.L_x_22:
        /* <DEDUP_REMOVED lines=10> */
.L_x_20:
[----:B------:R-:W-:Y:S02]  /*22e0*/  LOP3.LUT R107, R93, 0x80000, RZ, 0xfc, !PT ;  /* 0x000800005d6b7812 */ /* 0x000fe400078efcff */
[----:B------:R-:W-:-:S07]  /*22f0*/  MOV R106, R92 ;  /* 0x0000005c006a7202 */ /* 0x000fce0000000f00 */
.L_x_21:
[----:B------:R-:W-:Y:S05]  /*2300*/  BSYNC.RECONVERGENT B1 ;  /* 0x0000000000017941 */ /* 0x000fea0003800200 */
.L_x_19:
[----:B------:R-:W-:Y:S01]  /*2310*/  MOV R109, R107 ;  /* 0x0000006b006d7202 */ /* 0x000fe20000000f00 */
[----:B------:R-:W-:Y:S01]  /*2320*/  HFMA2 R107, -RZ, RZ, 0, 0 ;  /* 0x00000000ff6b7431 */ /* 0x000fe200000001ff */
[----:B------:R-:W-:Y:S02]  /*2330*/  MOV R108, R106 ;  /* 0x0000006a006c7202 */ /* 0x000fe40000000f00 */
[----:B------:R-:W-:-:S04]  /*2340*/  MOV R106, R0 ;  /* 0x00000000006a7202 */ /* 0x000fc80000000f00 */
[----:B------:R-:W-:Y:S05]  /*2350*/  RET.REL.NODEC R106 `(_Z10Hex8scalarIdlEvPKT0_PKT_PS3_) ;  /* 0xffffffdc6a287950 */ /* 0x000fea0003c3ffff */
.L_x_23:
        /* <DEDUP_REMOVED lines=10> */
.L_x_64:


//--------------------- .text._Z10Hex8scalarIdjEvPKT0_PKT_PS3_ --------------------------
	.section	.text._Z10Hex8scalarIdjEvPKT0_PKT_PS3_,"ax",@progbits
	.align	128
        .global         _Z10Hex8scalarIdjEvPKT0_PKT_PS3_
        .type           _Z10Hex8scalarIdjEvPKT0_PKT_PS3_,@function
        .size           _Z10Hex8scalarIdjEvPKT0_PKT_PS3_,(.L_x_65 - _Z10Hex8scalarIdjEvPKT0_PKT_PS3_)
        .other          _Z10Hex8scalarIdjEvPKT0_PKT_PS3_,@"STO_CUDA_ENTRY STV_DEFAULT"
_Z10Hex8scalarIdjEvPKT0_PKT_PS3_:
.text._Z10Hex8scalarIdjEvPKT0_PKT_PS3_:
        /* <DEDUP_REMOVED lines=18> */
[----:B--2---:R-:W4:Y:S04]  /*0120*/  LDG.E R29, desc[UR6][R2.64] ;  /* 0x00000006021d7981 */ /* 0x004f28000c1e1900 */
[----:B------:R-:W2:Y:S04]  /*0130*/  LDG.E R63, desc[UR6][R2.64+0x4] ;  /* 0x00000406023f7981 */ /* 0x000ea8000c1e1900 */
[----:B------:R-:W2:Y:S04]  /*0140*/  LDG.E R69, desc[UR6][R2.64+0x8] ;  /* 0x0000080602457981 */ /* 0x000ea8000c1e1900 */
[----:B------:R-:W2:Y:S04]  /*0150*/  LDG.E R75, desc[UR6][R2.64+0xc] ;  /* 0x00000c06024b7981 */ /* 0x000ea8000c1e1900 */
[----:B------:R-:W2:Y:S04]  /*0160*/  LDG.E R81, desc[UR6][R2.64+0x10] ;  /* 0x0000100602517981 */ /* 0x000ea8000c1e1900 */
[----:B------:R-:W2:Y:S04]  /*0170*/  LDG.E R83, desc[UR6][R2.64+0x14] ;  /* 0x0000140602537981 */ /* 0x000ea8000c1e1900 */
[----:B------:R-:W2:Y:S04]  /*0180*/  LDG.E R85, desc[UR6][R2.64+0x18] ;  /* 0x0000180602557981 */ /* 0x000ea8000c1e1900 */
[----:B------:R3:W2:Y:S01]  /*0190*/  LDG.E R5, desc[UR6][R2.64+0x1c] ;  /* 0x00001c0602057981 */ /* 0x0006a2000c1e1900 */
[----:B------:R-:W-:-:S04]  /*01a0*/  IMAD R7, R0, 0x24, RZ ;  /* 0x0000002400077824 */ /* 0x000fc800078e02ff */
[C---:B------:R-:W-:Y:S01]  /*01b0*/  VIADD R13, R7.reuse, 0x10 ;  /* 0x00000010070d7836 */ /* 0x040fe20000000000 */
[C---:B------:R-:W-:Y:S01]  /*01c0*/  IADD3 R9, PT, PT, R7.reuse, 0x8, RZ ;  /* 0x0000000807097810 */ /* 0x040fe20007ffe0ff */
[C---:B------:R-:W-:Y:S01]  /*01d0*/  VIADD R23, R7.reuse, 0x20 ;  /* 0x0000002007177836 */ /* 0x040fe20000000000 */
[C---:B------:R-:W-:Y:S02]  /*01e0*/  IADD3 R11, PT, PT, R7.reuse, 0xc, RZ ;  /* 0x0000000c070b7810 */ /* 0x040fe40007ffe0ff */
[C---:B------:R-:W-:Y:S01]  /*01f0*/  IADD3 R15, PT, PT, R7.reuse, 0x14, RZ ;  /* 0x00000014070f7810 */ /* 0x040fe20007ffe0ff */
[C---:B---3--:R-:W-:Y:S01]  /*0200*/  IMAD.WIDE.U32 R2, R7.reuse, 0x8, R18 ;  /* 0x0000000807027825 */ /* 0x048fe200078e0012 */
[C---:B------:R-:W-:Y:S02]  /*0210*/  IADD3 R17, PT, PT, R7.reuse, 0x18, RZ ;  /* 0x0000001807117810 */ /* 0x040fe40007ffe0ff */
[----:B------:R-:W-:Y:S02]  /*0220*/  IADD3 R21, PT, PT, R7, 0x1c, RZ ;  /* 0x0000001c07157810 */ /* 0x000fe40007ffe0ff */
[----:B------:R0:W5:Y:S04]  /*0230*/  LDG.E.64 R124, desc[UR6][R2.64] ;  /* 0x00000006027c7981 */ /* 0x000168000c1e1b00 */
[----:B------:R0:W5:Y:S04]  /*0240*/  LDG.E.64 R126, desc[UR6][R2.64+0x8] ;  /* 0x00000806027e7981 */ /* 0x000168000c1e1b00 */
[----:B------:R0:W5:Y:S04]  /*0250*/  LDG.E.64 R128, desc[UR6][R2.64+0x10] ;  /* 0x0000100602807981 */ /* 0x000168000c1e1b00 */
[----:B------:R0:W5:Y:S01]  /*0260*/  LDG.E.64 R130, desc[UR6][R2.64+0x18] ;  /* 0x0000180602827981 */ /* 0x000162000c1e1b00 */
[----:B----4-:R-:W-:-:S04]  /*0270*/  IMAD.WIDE.U32 R28, R29, 0x18, R88 ;  /* 0x000000181d1c7825 */ /* 0x010fc800078e0058 */
[--C-:B--2---:R-:W-:Y:S01]  /*0280*/  IMAD.WIDE.U32 R62, R63, 0x18, R88.reuse ;  /* 0x000000183f3e7825 */ /* 0x104fe200078e0058 */
        /* <DEDUP_REMOVED lines=12> */
[----:B------:R-:W-:Y:S01]  /*0350*/  IADD3 R5, PT, PT, R7, 0x4, RZ ;  /* 0x0000000407057810 */ /* 0x000fe20007ffe0ff */
[----:B------:R0:W5:Y:S02]  /*0360*/  LDG.E.64 R42, desc[UR6][R68.64+-0x18] ;  /* 0xffffe806442a7981 */ /* 0x000164000c1e1b00 */
[----:B------:R-:W-:-:S02]  /*0370*/  IMAD.WIDE.U32 R6, R9, 0x8, R18 ;  /* 0x0000000809067825 */ /* 0x000fc400078e0012 */
[----:B------:R0:W5:Y:S02]  /*0380*/  LDG.E.64 R44, desc[UR6][R68.64+-0x10] ;  /* 0xfffff006442c7981 */ /* 0x000164000c1e1b00 */
[--C-:B------:R-:W-:Y:S02]  /*0390*/  IMAD.WIDE.U32 R8, R11, 0x8, R18.reuse ;  /* 0x000000080b087825 */ /* 0x100fe400078e0012 */
[----:B------:R0:W5:Y:S02]  /*03a0*/  LDG.E.64 R46, desc[UR6][R68.64+-0x8] ;  /* 0xfffff806442e7981 */ /* 0x000164000c1e1b00 */
[--C-:B------:R-:W-:Y:S02]  /*03b0*/  IMAD.WIDE.U32 R10, R13, 0x8, R18.reuse ;  /* 0x000000080d0a7825 */ /* 0x100fe400078e0012 */
        /* <DEDUP_REMOVED lines=9> */
[----:B------:R-:W-:Y:S02]  /*0450*/  IMAD.WIDE.U32 R18, R23, 0x8, R18 ;  /* 0x0000000817127825 */ /* 0x000fe400078e0012 */
        /* <DEDUP_REMOVED lines=44> */
.L_x_26:
        /* <DEDUP_REMOVED lines=118> */
[----:B------:R-:W-:-:S04]  /*0e80*/  LOP3.LUT R0, R93, 0x7fffffff, RZ, 0xc0, !PT ;  /* 0x7fffffff5d007812 */ /* 0x000fc800078ec0ff */
[----:B------:R-:W-:Y:S02]  /*0e90*/  IADD3 R111, PT, PT, R0, -0x100000, RZ ;  /* 0xfff00000006f7810 */ /* 0x000fe40007ffe0ff */
[----:B------:R-:W-:-:S07]  /*0ea0*/  MOV R0, 0xec0 ;  /* 0x00000ec000007802 */ /* 0x000fce0000000f00 */
[----:B------:R-:W-:Y:S05]  /*0eb0*/  CALL.REL.NOINC `($__internal_3_$__cuda_sm20_dblrcp_rn_slowpath_v3) ;  /* 0x00000010003c7944 */ /* 0x000fea0003c00000 */
.L_x_25:
[----:B------:R-:W-:Y:S05]  /*0ec0*/  BSYNC.RECONVERGENT B0 ;  /* 0x0000000000007941 */ /* 0x000fea0003800200 */
.L_x_24:
        /* <DEDUP_REMOVED lines=270> */
        .weak           $__internal_3_$__cuda_sm20_dblrcp_rn_slowpath_v3
        .type           $__internal_3_$__cuda_sm20_dblrcp_rn_slowpath_v3,@function
        .size           $__internal_3_$__cuda_sm20_dblrcp_rn_slowpath_v3,(.L_x_65 - $__internal_3_$__cuda_sm20_dblrcp_rn_slowpath_v3)
$__internal_3_$__cuda_sm20_dblrcp_rn_slowpath_v3:
[----:B------:R-:W-:Y:S01]  /*1fb0*/  DSETP.GTU.AND P0, PT, |R92|, +INF , PT ;  /* 0x7ff000005c00742a */ /* 0x000fe20003f0c200 */
[----:B------:R-:W-:-:S13]  /*1fc0*/  BSSY.RECONVERGENT B1, `(.L_x_27) ;  /* 0x0000024000017945 */ /* 0x000fda0003800200 */
[----:B------:R-:W-:Y:S05]  /*1fd0*/  @P0 BRA `(.L_x_28) ;  /* 0x0000000000800947 */ /* 0x000fea0003800000 */
[----:B------:R-:W-:-:S04]  /*1fe0*/  LOP3.LUT R108, R93, 0x7fffffff, RZ, 0xc0, !PT ;  /* 0x7fffffff5d6c7812 */ /* 0x000fc800078ec0ff */
[----:B------:R-:W-:-:S04]  /*1ff0*/  IADD3 R106, PT, PT, R108, -0x1, RZ ;  /* 0xffffffff6c6a7810 */ /* 0x000fc80007ffe0ff */
[----:B------:R-:W-:-:S13]  /*2000*/  ISETP.GE.U32.AND P0, PT, R106, 0x7fefffff, PT ;  /* 0x7fefffff6a00780c */ /* 0x000fda0003f06070 */
[----:B------:R-:W-:Y:S01]  /*2010*/  @P0 LOP3.LUT R107, R93, 0x7ff00000, RZ, 0x3c, !PT ;  /* 0x7ff000005d6b0812 */ /* 0x000fe200078e3cff */
[----:B------:R-:W-:Y:S01]  /*2020*/  @P0 IMAD.MOV.U32 R106, RZ, RZ, RZ ;  /* 0x000000ffff6a0224 */ /* 0x000fe200078e00ff */
        /* <DEDUP_REMOVED lines=17> */
.L_x_30:
[----:B------:R-:W-:Y:S01]  /*2140*/  DMUL R108, R92, 8.11296384146066816958e+31 ;  /* 0x469000005c6c7828 */ /* 0x000fe20000000000 */
[----:B------:R-:W-:-:S05]  /*2150*/  MOV R106, R111 ;  /* 0x0000006f006a7202 */ /* 0x000fca0000000f00 */
        /* <DEDUP_REMOVED lines=8> */
.L_x_28:
[----:B------:R-:W-:Y:S01]  /*21e0*/  LOP3.LUT R107, R93, 0x80000, RZ, 0xfc, !PT ;  /* 0x000800005d6b7812 */ /* 0x000fe200078efcff */
[----:B------:R-:W-:-:S07]  /*21f0*/  IMAD.MOV.U32 R106, RZ, RZ, R92 ;  /* 0x000000ffff6a7224 */ /* 0x000fce00078e005c */
.L_x_29:
[----:B------:R-:W-:Y:S05]  /*2200*/  BSYNC.RECONVERGENT B1 ;  /* 0x0000000000017941 */ /* 0x000fea0003800200 */
.L_x_27:
[----:B------:R-:W-:Y:S01]  /*2210*/  MOV R109, R107 ;  /* 0x0000006b006d7202 */ /* 0x000fe20000000f00 */
[----:B------:R-:W-:Y:S01]  /*2220*/  HFMA2 R107, -RZ, RZ, 0, 0 ;  /* 0x00000000ff6b7431 */ /* 0x000fe200000001ff */
[----:B------:R-:W-:Y:S02]  /*2230*/  MOV R108, R106 ;  /* 0x0000006a006c7202 */ /* 0x000fe40000000f00 */
[----:B------:R-:W-:-:S04]  /*2240*/  MOV R106, R0 ;  /* 0x00000000006a7202 */ /* 0x000fc80000000f00 */
[----:B------:R-:W-:Y:S05]  /*2250*/  RET.REL.NODEC R106 `(_Z10Hex8scalarIdjEvPKT0_PKT_PS3_) ;  /* 0xffffffdc6a687950 */ /* 0x000fea0003c3ffff */
.L_x_31:
        /* <DEDUP_REMOVED lines=10> */
.L_x_65:


//--------------------- .text._Z10Hex8scalarIdiEvPKT0_PKT_PS3_ --------------------------
	.section	.text._Z10Hex8scalarIdiEvPKT0_PKT_PS3_,"ax",@progbits
	.align	128
        .global         _Z10Hex8scalarIdiEvPKT0_PKT_PS3_
        .type           _Z10Hex8scalarIdiEvPKT0_PKT_PS3_,@function
        .size           _Z10Hex8scalarIdiEvPKT0_PKT_PS3_,(.L_x_66 - _Z10Hex8scalarIdiEvPKT0_PKT_PS3_)
        .other          _Z10Hex8scalarIdiEvPKT0_PKT_PS3_,@"STO_CUDA_ENTRY STV_DEFAULT"
_Z10Hex8scalarIdiEvPKT0_PKT_PS3_:
.text._Z10Hex8scalarIdiEvPKT0_PKT_PS3_:
        /* <DEDUP_REMOVED lines=39> */
[----:B----4-:R-:W-:-:S04]  /*0270*/  IMAD.WIDE R28, R29, 0x18, R88 ;  /* 0x000000181d1c7825 */ /* 0x010fc800078e0258 */
[--C-:B--2---:R-:W-:Y:S01]  /*0280*/  IMAD.WIDE R62, R63, 0x18, R88.reuse ;  /* 0x000000183f3e7825 */ /* 0x104fe200078e0258 */
[----:B------:R0:W5:Y:S03]  /*0290*/  LDG.E.64 R30, desc[UR6][R28.64+-0x18] ;  /* 0xffffe8061c1e7981 */ /* 0x000166000c1e1b00 */
[--C-:B------:R-:W-:Y:S01]  /*02a0*/  IMAD.WIDE R68, R69, 0x18, R88.reuse ;  /* 0x0000001845447825 */ /* 0x100fe200078e0258 */
        /* <DEDUP_REMOVED lines=9> */
[----:B------:R-:W-:Y:S01]  /*0340*/  IMAD.WIDE R88, R5, 0x18, R88 ;  /* 0x0000001805587825 */ /* 0x000fe200078e0258 */
        /* <DEDUP_REMOVED lines=61> */
.L_x_34:
        /* <DEDUP_REMOVED lines=121> */
[----:B------:R-:W-:Y:S05]  /*0eb0*/  CALL.REL.NOINC `($__internal_4_$__cuda_sm20_dblrcp_rn_slowpath_v3) ;  /* 0x00000010003c7944 */ /* 0x000fea0003c00000 */
.L_x_33:
[----:B------:R-:W-:Y:S05]  /*0ec0*/  BSYNC.RECONVERGENT B0 ;  /* 0x0000000000007941 */ /* 0x000fea0003800200 */
.L_x_32:
        /* <DEDUP_REMOVED lines=270> */
        .weak           $__internal_4_$__cuda_sm20_dblrcp_rn_slowpath_v3
        .type           $__internal_4_$__cuda_sm20_dblrcp_rn_slowpath_v3,@function
        .size           $__internal_4_$__cuda_sm20_dblrcp_rn_slowpath_v3,(.L_x_66 - $__internal_4_$__cuda_sm20_dblrcp_rn_slowpath_v3)
$__internal_4_$__cuda_sm20_dblrcp_rn_slowpath_v3:
        /* <DEDUP_REMOVED lines=25> */
.L_x_38:
        /* <DEDUP_REMOVED lines=10> */
.L_x_36:
[----:B------:R-:W-:Y:S01]  /*21e0*/  LOP3.LUT R107, R93, 0x80000, RZ, 0xfc, !PT ;  /* 0x000800005d6b7812 */ /* 0x000fe200078efcff */
[----:B------:R-:W-:-:S07]  /*21f0*/  IMAD.MOV.U32 R106, RZ, RZ, R92 ;  /* 0x000000ffff6a7224 */ /* 0x000fce00078e005c */
.L_x_37:
[----:B------:R-:W-:Y:S05]  /*2200*/  BSYNC.RECONVERGENT B1 ;  /* 0x0000000000017941 */ /* 0x000fea0003800200 */
.L_x_35:
[----:B------:R-:W-:Y:S01]  /*2210*/  MOV R109, R107 ;  /* 0x0000006b006d7202 */ /* 0x000fe20000000f00 */
[----:B------:R-:W-:Y:S01]  /*2220*/  HFMA2 R107, -RZ, RZ, 0, 0 ;  /* 0x00000000ff6b7431 */ /* 0x000fe200000001ff */
[----:B------:R-:W-:Y:S02]  /*2230*/  MOV R108, R106 ;  /* 0x0000006a006c7202 */ /* 0x000fe40000000f00 */
[----:B------:R-:W-:-:S04]  /*2240*/  MOV R106, R0 ;  /* 0x00000000006a7202 */ /* 0x000fc80000000f00 */
[----:B------:R-:W-:Y:S05]  /*2250*/  RET.REL.NODEC R106 `(_Z10Hex8scalarIdiEvPKT0_PKT_PS3_) ;  /* 0xffffffdc6a687950 */ /* 0x000fea0003c3ffff */
.L_x_39:
        /* <DEDUP_REMOVED lines=10> */
.L_x_66:


//--------------------- .text._Z10Hex8scalarIfjEvPKT0_PKT_PS3_ --------------------------
	.section	.text._Z10Hex8scalarIfjEvPKT0_PKT_PS3_,"ax",@progbits
	.align	128
        .global         _Z10Hex8scalarIfjEvPKT0_PKT_PS3_
        .type           _Z10Hex8scalarIfjEvPKT0_PKT_PS3_,@function
        .size           _Z10Hex8scalarIfjEvPKT0_PKT_PS3_,(.L_x_67 - _Z10Hex8scalarIfjEvPKT0_PKT_PS3_)
        .other          _Z10Hex8scalarIfjEvPKT0_PKT_PS3_,@"STO_CUDA_ENTRY STV_DEFAULT"
_Z10Hex8scalarIfjEvPKT0_PKT_PS3_:
.text._Z10Hex8scalarIfjEvPKT0_PKT_PS3_:
[----:B------:R-:W0:Y:S01]  /*0000*/  LDC R1, c[0x0][0x37c] ;  /* 0x0000df00ff017b82 */ /* 0x000e220000000800 */
[----:B------:R-:W1:Y:S01]  /*0010*/  S2R R12, SR_CTAID.X ;  /* 0x00000000000c7919 */ /* 0x000e620000002500 */
[----:B------:R-:W1:Y:S01]  /*0020*/  LDCU UR16, c[0x0][0x360] ;  /* 0x00006c00ff1077ac */ /* 0x000e620008000800 */
[----:B0-----:R-:W-:Y:S01]  /*0030*/  IADD3 R1, PT, PT, R1, -0x60, RZ ;  /* 0xffffffa001017810 */ /* 0x001fe20007ffe0ff */
[----:B------:R-:W1:Y:S01]  /*0040*/  S2R R3, SR_TID.X ;  /* 0x0000000000037919 */ /* 0x000e620000002100 */
[----:B------:R-:W0:Y:S01]  /*0050*/  LDCU.64 UR4, c[0x3][0x600] ;  /* 0x00c0c000ff0477ac */ /* 0x000e220008000a00 */
[----:B-1----:R-:W-:-:S04]  /*0060*/  IMAD R0, R12, UR16, R3 ;  /* 0x000000100c007c24 */ /* 0x002fc8000f8e0203 */
[----:B------:R-:W0:Y:S02]  /*0070*/  I2F.F64 R2, R0 ;  /* 0x0000000000027312 */ /* 0x000e240000201c00 */
[----:B0-----:R-:W-:-:S14]  /*0080*/  DSETP.GEU.AND P0, PT, R2, UR4, PT ;  /* 0x0000000402007e2a */ /* 0x001fdc000bf0e000 */
[----:B------:R-:W-:Y:S05]  /*0090*/  @P0 EXIT ;  /* 0x000000000000094d */ /* 0x000fea0003800000 */
[----:B------:R-:W0:Y:S01]  /*00a0*/  LDC.64 R2, c[0x0][0x380] ;  /* 0x0000e000ff027b82 */ /* 0x000e220000000a00 */
[----:B------:R-:W1:Y:S01]  /*00b0*/  LDCU.64 UR12, c[0x0][0x358] ;  /* 0x00006b00ff0c77ac */ /* 0x000e620008000a00 */
[----:B------:R-:W-:-:S05]  /*00c0*/  SHF.L.U32 R5, R0, 0x3, RZ ;  /* 0x0000000300057819 */ /* 0x000fca00000006ff */
[----:B0-----:R-:W-:Y:S02]  /*00d0*/  IMAD.WIDE.U32 R2, R5, 0x4, R2 ;  /* 0x0000000405027825 */ /* 0x001fe400078e0002 */
[----:B------:R-:W0:Y:S03]  /*00e0*/  LDC.64 R4, c[0x0][0x388] ;  /* 0x0000e200ff047b82 */ /* 0x000e260000000a00 */
[----:B-1----:R-:W0:Y:S04]  /*00f0*/  LDG.E R23, desc[UR12][R2.64] ;  /* 0x0000000c02177981 */ /* 0x002e28000c1e1900 */
[----:B------:R-:W2:Y:S04]  /*0100*/  LDG.E R29, desc[UR12][R2.64+0x4] ;  /* 0x0000040c021d7981 */ /* 0x000ea8000c1e1900 */
[----:B------:R-:W3:Y:S04]  /*0110*/  LDG.E R33, desc[UR12][R2.64+0x8] ;  /* 0x0000080c02217981 */ /* 0x000ee8000c1e1900 */
[----:B------:R-:W4:Y:S04]  /*0120*/  LDG.E R35, desc[UR12][R2.64+0xc] ;  /* 0x00000c0c02237981 */ /* 0x000f28000c1e1900 */
[----:B------:R-:W4:Y:S04]  /*0130*/  LDG.E R11, desc[UR12][R2.64+0x10] ;  /* 0x0000100c020b7981 */ /* 0x000f28000c1e1900 */
[----:B------:R-:W4:Y:S04]  /*0140*/  LDG.E R9, desc[UR12][R2.64+0x14] ;  /* 0x0000140c02097981 */ /* 0x000f28000c1e1900 */
[----:B------:R-:W4:Y:S04]  /*0150*/  LDG.E R7, desc[UR12][R2.64+0x18] ;  /* 0x0000180c02077981 */ /* 0x000f28000c1e1900 */
[----:B------:R-:W4:Y:S01]  /*0160*/  LDG.E R13, desc[UR12][R2.64+0x1c] ;  /* 0x00001c0c020d7981 */ /* 0x000f22000c1e1900 */
[----:B0-----:R-:W-:-:S04]  /*0170*/  IMAD.WIDE.U32 R22, R23, 0xc, R4 ;  /* 0x0000000c17167825 */ /* 0x001fc800078e0004 */
[--C-:B--2---:R-:W-:Y:S01]  /*0180*/  IMAD.WIDE.U32 R28, R29, 0xc, R4.reuse ;  /* 0x0000000c1d1c7825 */ /* 0x104fe200078e0004 */
[----:B------:R0:W5:Y:S03]  /*0190*/  LDG.E R0, desc[UR12][R22.64+-0xc] ;  /* 0xfffff40c16007981 */ /* 0x000166000c1e1900 */
[--C-:B---3--:R-:W-:Y:S01]  /*01a0*/  IMAD.WIDE.U32 R32, R33, 0xc, R4.reuse ;  /* 0x0000000c21207825 */ /* 0x108fe200078e0004 */
[----:B------:R0:W5:Y:S03]  /*01b0*/  LDG.E R14, desc[UR12][R28.64+-0x8] ;  /* 0xfffff80c1c0e7981 */ /* 0x000166000c1e1900 */
[--C-:B----4-:R-:W-:Y:S01]  /*01c0*/  IMAD.WIDE.U32 R34, R35, 0xc, R4.reuse ;  /* 0x0000000c23227825 */ /* 0x110fe200078e0004 */
[----:B------:R0:W5:Y:S03]  /*01d0*/  LDG.E R15, desc[UR12][R28.64+-0x4] ;  /* 0xfffffc0c1c0f7981 */ /* 0x000166000c1e1900 */
[--C-:B------:R-:W-:Y:S01]  /*01e0*/  IMAD.WIDE.U32 R10, R11, 0xc, R4.reuse ;  /* 0x0000000c0b0a7825 */ /* 0x100fe200078e0004 */
[----:B------:R0:W5:Y:S03]  /*01f0*/  LDG.E R16, desc[UR12][R32.64+-0xc] ;  /* 0xfffff40c20107981 */ /* 0x000166000c1e1900 */
[--C-:B------:R-:W-:Y:S01]  /*0200*/  IMAD.WIDE.U32 R8, R9, 0xc, R4.reuse ;  /* 0x0000000c09087825 */ /* 0x100fe200078e0004 */
[----:B------:R0:W5:Y:S03]  /*0210*/  LDG.E R17, desc[UR12][R32.64+-0x8] ;  /* 0xfffff80c20117981 */ /* 0x000166000c1e1900 */
[--C-:B------:R-:W-:Y:S01]  /*0220*/  IMAD.WIDE.U32 R6, R7, 0xc, R4.reuse ;  /* 0x0000000c07067825 */ /* 0x100fe200078e0004 */
[----:B------:R0:W5:Y:S03]  /*0230*/  LDG.E R18, desc[UR12][R32.64+-0x4] ;  /* 0xfffffc0c20127981 */ /* 0x000166000c1e1900 */
[----:B------:R-:W-:Y:S01]  /*0240*/  IMAD.WIDE.U32 R4, R13, 0xc, R4 ;  /* 0x0000000c0d047825 */ /* 0x000fe200078e0004 */
[----:B------:R0:W5:Y:S04]  /*0250*/  LDG.E R19, desc[UR12][R34.64+-0xc] ;  /* 0xfffff40c22137981 */ /* 0x000168000c1e1900 */
        /* <DEDUP_REMOVED lines=16> */
[----:B------:R0:W5:Y:S01]  /*0360*/  LDG.E R35, desc[UR12][R4.64+-0x4] ;  /* 0xfffffc0c04237981 */ /* 0x000162000c1e1900 */
[----:B------:R-:W-:-:S05]  /*0370*/  UMOV UR4, URZ ;  /* 0x000000ff00047c82 */ /* 0x000fca0008000000 */
.L_x_45:
[----:B------:R-:W-:Y:S01]  /*0380*/  UIMAD UR5, UR4, 0x18, URZ ;  /* 0x00000018040578a4 */ /* 0x000fe2000f8e02ff */
[----:B------:R-:W-:Y:S03]  /*0390*/  BSSY.RECONVERGENT B0, `(.L_x_40) ;  /* 0x0000096000007945 */ /* 0x000fe60003800200 */
[----:B------:R-:W-:-:S12]  /*03a0*/  USHF.L.U32 UR5, UR5, 0x3, URZ ;  /* 0x0000000305057899 */ /* 0x000fd800080006ff */
[----:B-1----:R-:W1:Y:S01]  /*03b0*/  LDCU.64 UR10, c[0x3][UR5] ;  /* 0x00c00000050a77ac */ /* 0x002e620008000a00 */
[----:B0-----:R-:W0:Y:S01]  /*03c0*/  LDCU.64 UR22, c[0x3][UR5+0x18] ;  /* 0x00c00300051677ac */ /* 0x001e220008000a00 */
[----:B--2---:R-:W2:Y:S01]  /*03d0*/  LDCU.64 UR18, c[0x3][UR5+0x8] ;  /* 0x00c00100051277ac */ /* 0x004ea20008000a00 */
[----:B---3--:R-:W3:Y:S01]  /*03e0*/  LDCU.64 UR24, c[0x3][UR5+0x20] ;  /* 0x00c00400051877ac */ /* 0x008ee20008000a00 */
[----:B----4-:R-:W4:Y:S01]  /*03f0*/  LDCU.64 UR20, c[0x3][UR5+0x10] ;  /* 0x00c00200051477ac */ /* 0x010f220008000a00 */
[----:B-1----:R-:W1:Y:S01]  /*0400*/  F2F.F32.F64 R37, UR10 ;  /* 0x0000000a00257d10 */ /* 0x002e620008301000 */
[----:B------:R-:W4:Y:S01]  /*0410*/  LDCU.64 UR26, c[0x3][UR5+0x28] ;  /* 0x00c00500051a77ac */ /* 0x000f220008000a00 */
[----:B------:R-:W4:Y:S06]  /*0420*/  LDCU.64 UR6, c[0x3][UR5+0x68] ;  /* 0x00c00d00050677ac */ /* 0x000f2c0008000a00 */
[----:B0-----:R-:W0:Y:S01]  /*0430*/  F2F.F32.F64 R22, UR22 ;  /* 0x0000001600167d10 */ /* 0x001e220008301000 */
[----:B------:R-:W4:Y:S01]  /*0440*/  LDCU.64 UR8, c[0x3][UR5+0x70] ;  /* 0x00c00e00050877ac */ /* 0x000f220008000a00 */
[----:B------:R-:W4:Y:S01]  /*0450*/  LDCU.64 UR28, c[0x3][UR5+0x30] ;  /* 0x00c00600051c77ac */ /* 0x000f220008000a00 */
[----:B-1---5:R-:W-:-:S05]  /*0460*/  FFMA R4, R0, R37, RZ ;  /* 0x0000002500047223 */ /* 0x022fca00000000ff */
[----:B--2---:R-:W1:Y:S01]  /*0470*/  F2F.F32.F64 R47, UR18 ;  /* 0x00000012002f7d10 */ /* 0x004e620008301000 */
[-C--:B------:R-:W-:Y:S01]  /*0480*/  FFMA R39, R2, R37.reuse, RZ ;  /* 0x0000002502277223 */ /* 0x080fe200000000ff */
[----:B------:R-:W2:Y:S01]  /*0490*/  LDCU.64 UR30, c[0x3][UR5+0x38] ;  /* 0x00c00700051e77ac */ /* 0x000ea20008000a00 */
[----:B------:R-:W-:Y:S01]  /*04a0*/  FFMA R6, R3, R37, RZ ;  /* 0x0000002503067223 */ /* 0x000fe200000000ff */
[----:B------:R-:W2:Y:S01]  /*04b0*/  LDCU.64 UR32, c[0x3][UR5+0x40] ;  /* 0x00c00800052077ac */ /* 0x000ea20008000a00 */
[----:B0-----:R-:W-:-:S03]  /*04c0*/  FFMA R37, R13, R22, R4 ;  /* 0x000000160d257223 */ /* 0x001fc60000000004 */
[----:B---3--:R-:W0:Y:S01]  /*04d0*/  F2F.F32.F64 R42, UR24 ;  /* 0x00000018002a7d10 */ /* 0x008e220008301000 */
[-C--:B------:R-:W-:Y:S01]  /*04e0*/  FFMA R4, R14, R22.reuse, R39 ;  /* 0x000000160e047223 */ /* 0x080fe20000000027 */
[----:B------:R-:W3:Y:S01]  /*04f0*/  LDCU.64 UR34, c[0x3][UR5+0x48] ;  /* 0x00c00900052277ac */ /* 0x000ee20008000a00 */
[----:B------:R-:W-:Y:S01]  /*0500*/  FFMA R39, R15, R22, R6 ;  /* 0x000000160f277223 */ /* 0x000fe20000000006 */
[----:B------:R-:W3:Y:S01]  /*0510*/  LDCU.64 UR36, c[0x3][UR5+0x50] ;  /* 0x00c00a00052477ac */ /* 0x000ee20008000a00 */
[----:B-1----:R-:W-:-:S03]  /*0520*/  FFMA R22, R0, R47, RZ ;  /* 0x0000002f00167223 */ /* 0x002fc600000000ff */
[----:B----4-:R-:W1:Y:S01]  /*0530*/  F2F.F32.F64 R45, UR20 ;  /* 0x00000014002d7d10 */ /* 0x010e620008301000 */
[-C--:B------:R-:W-:Y:S01]  /*0540*/  FFMA R49, R2, R47.reuse, RZ ;  /* 0x0000002f02317223 */ /* 0x080fe200000000ff */
[----:B------:R-:W4:Y:S01]  /*0550*/  LDCU.64 UR38, c[0x3][UR5+0x58] ;  /* 0x00c00b00052677ac */ /* 0x000f220008000a00 */
[----:B------:R-:W-:Y:S01]  /*0560*/  FFMA R36, R3, R47, RZ ;  /* 0x0000002f03247223 */ /* 0x000fe200000000ff */
[----:B------:R-:W4:Y:S01]  /*0570*/  LDCU.64 UR40, c[0x3][UR5+0x60] ;  /* 0x00c00c00052877ac */ /* 0x000f220008000a00 */
[----:B0-----:R-:W-:-:S03]  /*0580*/  FFMA R51, R13, R42, R22 ;  /* 0x0000002a0d337223 */ /* 0x001fc60000000016 */
[----:B------:R-:W0:Y:S01]  /*0590*/  F2F.F32.F64 R10, UR26 ;  /* 0x0000001a000a7d10 */ /* 0x000e220008301000 */
[-C--:B------:R-:W-:Y:S01]  /*05a0*/  FFMA R40, R14, R42.reuse, R49 ;  /* 0x0000002a0e287223 */ /* 0x080fe20000000031 */
[----:B------:R-:W4:Y:S01]  /*05b0*/  LDCU.64 UR42, c[0x3][UR5+0x80] ;  /* 0x00c01000052a77ac */ /* 0x000f220008000a00 */
[----:B------:R-:W-:Y:S01]  /*05c0*/  FFMA R49, R15, R42, R36 ;  /* 0x0000002a0f317223 */ /* 0x000fe20000000024 */
[----:B------:R-:W4:Y:S01]  /*05d0*/  LDCU.64 UR44, c[0x3][UR5+0x88] ;  /* 0x00c01100052c77ac */ /* 0x000f220008000a00 */
[----:B-1----:R-:W-:-:S03]  /*05e0*/  FFMA R22, R0, R45, RZ ;  /* 0x0000002d00167223 */ /* 0x002fc600000000ff */
[----:B------:R-:W-:Y:S01]  /*05f0*/  F2F.F32.F64 R11, UR6 ;  /* 0x00000006000b7d10 */ /* 0x000fe20008301000 */
[-C--:B------:R-:W-:Y:S01]  /*0600*/  FFMA R42, R3, R45.reuse, RZ ;  /* 0x0000002d032a7223 */ /* 0x080fe200000000ff */
[----:B------:R-:W-:Y:S01]  /*0610*/  UIMAD UR6, UR4, 0x18, URZ ;  /* 0x00000018040678a4 */ /* 0x000fe2000f8e02ff */
[----:B------:R-:W-:Y:S01]  /*0620*/  FFMA R53, R2, R45, RZ ;  /* 0x0000002d02357223 */ /* 0x000fe200000000ff */
[----:B------:R-:W1:Y:S01]  /*0630*/  LDCU.64 UR14, c[0x3][UR5+0x78] ;  /* 0x00c00f00050e77ac */ /* 0x000e620008000a00 */
[----:B0-----:R-:W-:-:S03]  /*0640*/  FFMA R47, R13, R10, R22 ;  /* 0x0000000a0d2f7223 */ /* 0x001fc60000000016 */
[----:B------:R-:W-:Y:S01]  /*0650*/  F2F.F32.F64 R9, UR8 ;  /* 0x0000000800097d10 */ /* 0x000fe20008301000 */
[----:B------:R-:W-:Y:S01]  /*0660*/  USHF.L.U32 UR8, UR6, 0x3, URZ ;  /* 0x0000000306087899 */ /* 0x000fe200080006ff */
[-C--:B------:R-:W-:Y:S01]  /*0670*/  FFMA R45, R15, R10.reuse, R42 ;  /* 0x0000000a0f2d7223 */ /* 0x080fe2000000002a */
[----:B------:R-:W0:Y:S01]  /*0680*/  LDCU.64 UR46, c[0x3][UR5+0x90] ;  /* 0x00c01200052e77ac */ /* 0x000e220008000a00 */
[----:B------:R-:W-:Y:S01]  /*0690*/  FFMA R44, R14, R10, R53 ;  /* 0x0000000a0e2c7223 */ /* 0x000fe20000000035 */
[----:B------:R-:W0:Y:S03]  /*06a0*/  LDCU.64 UR48, c[0x3][UR5+0x98] ;  /* 0x00c01300053077ac */ /* 0x000e260008000a00 */
[----:B------:R-:W3:Y:S01]  /*06b0*/  F2F.F32.F64 R7, UR28 ;  /* 0x0000001c00077d10 */ /* 0x000ee20008301000 */
[----:B------:R-:W0:Y:S01]  /*06c0*/  LDCU.64 UR6, c[0x3][UR5+0xa0] ;  /* 0x00c01400050677ac */ /* 0x000e220008000a00 */
[----:B------:R-:W-:-:S06]  /*06d0*/  UMOV UR5, UR4 ;  /* 0x0000000400057c82 */ /* 0x000fcc0008000000 */
[----:B--2---:R-:W2:Y:S01]  /*06e0*/  F2F.F32.F64 R41, UR30 ;  /* 0x0000001e00297d10 */ /* 0x004ea20008301000 */
[----:B------:R-:W-:-:S04]  /*06f0*/  UIADD3 UR4, UPT, UPT, UR4, 0x1, URZ ;  /* 0x0000000104047890 */ /* 0x000fc8000fffe0ff */
[----:B------:R-:W-:Y:S01]  /*0700*/  UISETP.NE.AND UP0, UPT, UR4, 0x8, UPT ;  /* 0x000000080400788c */ /* 0x000fe2000bf05270 */
[-C--:B---3--:R-:W-:Y:S02]  /*0710*/  FFMA R42, R16, R7.reuse, R37 ;  /* 0x00000007102a7223 */ /* 0x088fe40000000025 */
[----:B------:R-:W3:Y:S01]  /*0720*/  F2F.F32.F64 R43, UR32 ;  /* 0x00000020002b7d10 */ /* 0x000ee20008301000 */
[CC--:B------:R-:W-:Y:S01]  /*0730*/  FFMA R37, R17.reuse, R7.reuse, R4 ;  /* 0x0000000711257223 */ /* 0x0c0fe20000000004 */
[----:B------:R-:W-:Y:S01]  /*0740*/  FFMA R4, R18, R7, R39 ;  /* 0x0000000712047223 */ /* 0x000fe20000000027 */
[----:B--2---:R-:W-:-:S05]  /*0750*/  FFMA R39, R17, R41, R40 ;  /* 0x0000002911277223 */ /* 0x004fca0000000028 */
[----:B------:R-:W2:Y:S01]  /*0760*/  F2F.F32.F64 R23, UR34 ;  /* 0x0000002200177d10 */ /* 0x000ea20008301000 */
[-C--:B------:R-:W-:Y:S01]  /*0770*/  FFMA R40, R18, R41.reuse, R49 ;  /* 0x0000002912287223 */ /* 0x080fe20000000031 */
[C---:B------:R-:W-:Y:S01]  /*0780*/  FFMA R10, R16.reuse, R41, R51 ;  /* 0x00000029100a7223 */ /* 0x040fe20000000033 */
[----:B---3--:R-:W-:-:S05]  /*0790*/  FFMA R47, R16, R43, R47 ;  /* 0x0000002b102f7223 */ /* 0x008fca000000002f */
[----:B------:R-:W3:Y:S01]  /*07a0*/  F2F.F32.F64 R8, UR36 ;  /* 0x0000002400087d10 */ /* 0x000ee20008301000 */
[-C--:B------:R-:W-:Y:S01]  /*07b0*/  FFMA R49, R17, R43.reuse, R44 ;  /* 0x0000002b11317223 */ /* 0x080fe2000000002c */
[----:B------:R-:W-:Y:S01]  /*07c0*/  FFMA R45, R18, R43, R45 ;  /* 0x0000002b122d7223 */ /* 0x000fe2000000002d */
[----:B--2---:R-:W-:-:S05]  /*07d0*/  FFMA R43, R19, R23, R42 ;  /* 0x00000017132b7223 */ /* 0x004fca000000002a */
[----:B----4-:R-:W2:Y:S01]  /*07e0*/  F2F.F32.F64 R38, UR38 ;  /* 0x0000002600267d10 */ /* 0x010ea20008301000 */
[-C--:B------:R-:W-:Y:S01]  /*07f0*/  FFMA R42, R20, R23.reuse, R37 ;  /* 0x00000017142a7223 */ /* 0x080fe20000000025 */
[----:B------:R-:W-:Y:S01]  /*0800*/  FFMA R37, R21, R23, R4 ;  /* 0x0000001715257223 */ /* 0x000fe20000000004 */
[----:B---3--:R-:W-:-:S05]  /*0810*/  FFMA R10, R19, R8, R10 ;  /* 0x00000008130a7223 */ /* 0x008fca000000000a */
[----:B------:R-:W3:Y:S01]  /*0820*/  F2F.F32.F64 R5, UR40 ;  /* 0x0000002800057d10 */ /* 0x000ee20008301000 */
[-C--:B------:R-:W-:Y:S01]  /*0830*/  FFMA R4, R20, R8.reuse, R39 ;  /* 0x0000000814047223 */ /* 0x080fe20000000027 */
[----:B------:R-:W-:Y:S01]  /*0840*/  FFMA R40, R21, R8, R40 ;  /* 0x0000000815287223 */ /* 0x000fe20000000028 */
[----:B--2---:R-:W-:-:S05]  /*0850*/  FFMA R44, R19, R38, R47 ;  /* 0x00000026132c7223 */ /* 0x004fca000000002f */
[----:B------:R-:W2:Y:S01]  /*0860*/  F2F.F32.F64 R36, UR42 ;  /* 0x0000002a00247d10 */ /* 0x000ea20008301000 */
[----:B------:R-:W4:Y:S01]  /*0870*/  LDCU.64 UR42, c[0x3][UR8+0xa8] ;  /* 0x00c01500082a77ac */ /* 0x000f220008000a00 */
[-C--:B------:R-:W-:Y:S01]  /*0880*/  FFMA R46, R20, R38.reuse, R49 ;  /* 0x00000026142e7223 */ /* 0x080fe20000000031 */
[----:B------:R-:W-:-:S03]  /*0890*/  FFMA R45, R21, R38, R45 ;  /* 0x00000026152d7223 */ /* 0x000fc6000000002d */
[C---:B------:R-:W-:Y:S01]  /*08a0*/  FFMA R47, R25.reuse, R9, R46 ;  /* 0x00000009192f7223 */ /* 0x040fe2000000002e */
[CC--:B---3--:R-:W-:Y:S01]  /*08b0*/  FFMA R39, R25.reuse, R5.reuse, R42 ;  /* 0x0000000519277223 */ /* 0x0c8fe2000000002a */
[----:B------:R-:W3:Y:S01]  /*08c0*/  F2F.F32.F64 R22, UR44 ;  /* 0x0000002c00167d10 */ /* 0x000ee20008301000 */
[----:B------:R-:W4:Y:S01]  /*08d0*/  LDCU.64 UR44, c[0x3][UR8+0xb0] ;  /* 0x00c01600082c77ac */ /* 0x000f220008000a00 */
[-C--:B------:R-:W-:Y:S01]  /*08e0*/  FFMA R38, R24, R5.reuse, R43 ;  /* 0x0000000518267223 */ /* 0x080fe2000000002b */
[----:B------:R-:W-:Y:S01]  /*08f0*/  FFMA R42, R26, R5, R37 ;  /* 0x000000051a2a7223 */ /* 0x000fe20000000025 */
[-C--:B------:R-:W-:Y:S01]  /*0900*/  FFMA R5, R24, R11.reuse, R10 ;  /* 0x0000000b18057223 */ /* 0x080fe2000000000a */
[----:B------:R-:W4:Y:S01]  /*0910*/  LDCU.64 UR8, c[0x3][UR8+0xb8] ;  /* 0x00c01700080877ac */ /* 0x000f220008000a00 */
[-C--:B------:R-:W-:Y:S01]  /*0920*/  FFMA R37, R25, R11.reuse, R4 ;  /* 0x0000000b19257223 */ /* 0x080fe20000000004 */
[----:B------:R-:W-:Y:S01]  /*0930*/  FFMA R11, R26, R11, R40 ;  /* 0x0000000b1a0b7223 */ /* 0x000fe20000000028 */
[----:B-1----:R-:W1:Y:S01]  /*0940*/  F2F.F32.F64 R6, UR14 ;  /* 0x0000000e00067d10 */ /* 0x002e620008301000 */
[-C--:B------:R-:W-:Y:S01]  /*0950*/  FFMA R43, R24, R9.reuse, R44 ;  /* 0x00000009182b7223 */ /* 0x080fe2000000002c */
[----:B------:R-:W-:Y:S01]  /*0960*/  FFMA R45, R26, R9, R45 ;  /* 0x000000091a2d7223 */ /* 0x000fe2000000002d */
[-C--:B--2---:R-:W-:Y:S01]  /*0970*/  FFMA R10, R28, R36.reuse, R37 ;  /* 0x000000241c0a7223 */ /* 0x084fe20000000025 */
[----:B------:R-:W-:-:S02]  /*0980*/  FFMA R11, R29, R36, R11 ;  /* 0x000000241d0b7223 */ /* 0x000fc4000000000b */
[----:B---3--:R-:W-:Y:S02]  /*0990*/  FFMA R45, R29, R22, R45 ;  /* 0x000000161d2d7223 */ /* 0x008fe4000000002d */
[----:B0-----:R-:W0:Y:S01]  /*09a0*/  F2F.F32.F64 R7, UR46 ;  /* 0x0000002e00077d10 */ /* 0x001e220008301000 */
[----:B-1----:R-:W-:-:S07]  /*09b0*/  FFMA R4, R28, R6, R39 ;  /* 0x000000061c047223 */ /* 0x002fce0000000027 */
[----:B------:R-:W1:Y:S01]  /*09c0*/  F2F.F32.F64 R41, UR48 ;  /* 0x0000003000297d10 */ /* 0x000e620008301000 */
[-C--:B------:R-:W-:Y:S01]  /*09d0*/  FFMA R9, R27, R6.reuse, R38 ;  /* 0x000000061b097223 */ /* 0x080fe20000000026 */
[----:B------:R-:W-:Y:S01]  /*09e0*/  FFMA R39, R29, R6, R42 ;  /* 0x000000061d277223 */ /* 0x000fe2000000002a */
[C---:B------:R-:W-:Y:S01]  /*09f0*/  FFMA R6, R27.reuse, R36, R5 ;  /* 0x000000241b067223 */ /* 0x040fe20000000005 */
[-C--:B------:R-:W-:Y:S01]  /*0a00*/  FFMA R36, R27, R22.reuse, R43 ;  /* 0x000000161b247223 */ /* 0x080fe2000000002b */
[----:B------:R-:W-:Y:S01]  /*0a10*/  FFMA R38, R28, R22, R47 ;  /* 0x000000161c267223 */ /* 0x000fe2000000002f */
[-C--:B0-----:R-:W-:Y:S02]  /*0a20*/  FFMA R22, R30, R7.reuse, R9 ;  /* 0x000000071e167223 */ /* 0x081fe40000000009 */
[----:B------:R-:W0:Y:S01]  /*0a30*/  F2F.F32.F64 R23, UR6 ;  /* 0x0000000600177d10 */ /* 0x000e220008301000 */
[CC--:B------:R-:W-:Y:S01]  /*0a40*/  FFMA R5, R31.reuse, R7.reuse, R4 ;  /* 0x000000071f057223 */ /* 0x0c0fe20000000004 */
[----:B------:R-:W-:Y:S01]  /*0a50*/  FFMA R42, R32, R7, R39 ;  /* 0x00000007202a7223 */ /* 0x000fe20000000027 */
[----:B-1----:R-:W-:-:S05]  /*0a60*/  FFMA R7, R31, R41, R10 ;  /* 0x000000291f077223 */ /* 0x002fca000000000a */
[----:B----4-:R-:W1:Y:S01]  /*0a70*/  F2F.F32.F64 R8, UR42 ;  /* 0x0000002a00087d10 */ /* 0x010e620008301000 */
[-C--:B------:R-:W-:Y:S01]  /*0a80*/  FFMA R11, R32, R41.reuse, R11 ;  /* 0x00000029200b7223 */ /* 0x080fe2000000000b */
[C---:B------:R-:W-:Y:S01]  /*0a90*/  FFMA R44, R30.reuse, R41, R6 ;  /* 0x000000291e2c7223 */ /* 0x040fe20000000006 */
[----:B0-----:R-:W-:-:S05]  /*0aa0*/  FFMA R36, R30, R23, R36 ;  /* 0x000000171e247223 */ /* 0x001fca0000000024 */
[----:B------:R-:W0:Y:S01]  /*0ab0*/  F2F.F32.F64 R40, UR44 ;  /* 0x0000002c00287d10 */ /* 0x000e220008301000 */
[-C--:B------:R-:W-:Y:S01]  /*0ac0*/  FFMA R9, R31, R23.reuse, R38 ;  /* 0x000000171f097223 */ /* 0x080fe20000000026 */
[----:B------:R-:W-:Y:S01]  /*0ad0*/  FFMA R23, R32, R23, R45 ;  /* 0x0000001720177223 */ /* 0x000fe2000000002d */
[----:B-1----:R-:W-:-:S05]  /*0ae0*/  FFMA R37, R33, R8, R22 ;  /* 0x0000000821257223 */ /* 0x002fca0000000016 */
[----:B------:R-:W1:Y:S01]  /*0af0*/  F2F.F32.F64 R52, UR8 ;  /* 0x0000000800347d10 */ /* 0x000e620008301000 */
[C---:B------:R-:W-:Y:S01]  /*0b00*/  FFMA R45, R34.reuse, R8, R5 ;  /* 0x00000008222d7223 */ /* 0x040fe20000000005 */
[C---:B0-----:R-:W-:Y:S01]  /*0b10*/  FFMA R4, R34.reuse, R40, R7 ;  /* 0x0000002822047223 */ /* 0x041fe20000000007 */
[C---:B------:R-:W-:Y:S01]  /*0b20*/  FFMA R7, R35.reuse, R8, R42 ;  /* 0x0000000823077223 */ /* 0x040fe2000000002a */
[-C--:B------:R-:W-:Y:S01]  /*0b30*/  FFMA R42, R35, R40.reuse, R11 ;  /* 0x00000028232a7223 */ /* 0x080fe2000000000b */
[----:B------:R-:W-:Y:S01]  /*0b40*/  FFMA R5, R33, R40, R44 ;  /* 0x0000002821057223 */ /* 0x000fe2000000002c */
[----:B------:R-:W-:Y:S02]  /*0b50*/  FMUL R10, R37, R4 ;  /* 0x00000004250a7220 */ /* 0x000fe40000400000 */
[-C--:B------:R-:W-:Y:S01]  /*0b60*/  FMUL R44, R45, R42.reuse ;  /* 0x0000002a2d2c7220 */ /* 0x080fe20000400000 */
[----:B------:R-:W-:Y:S01]  /*0b70*/  FMUL R50, R37, R42 ;  /* 0x0000002a25327220 */ /* 0x000fe20000400000 */
[-C--:B-1----:R-:W-:Y:S01]  /*0b80*/  FFMA R6, R35, R52.reuse, R23 ;  /* 0x0000003423067223 */ /* 0x082fe20000000017 */
[-C--:B------:R-:W-:Y:S01]  /*0b90*/  FFMA R8, R33, R52.reuse, R36 ;  /* 0x0000003421087223 */ /* 0x080fe20000000024 */
[----:B------:R-:W-:Y:S01]  /*0ba0*/  FFMA R52, R34, R52, R9 ;  /* 0x0000003422347223 */ /* 0x000fe20000000009 */
[C---:B------:R-:W-:Y:S01]  /*0bb0*/  FMUL R23, R7.reuse, R5 ;  /* 0x0000000507177220 */ /* 0x040fe20000400000 */
[----:B------:R-:W-:Y:S01]  /*0bc0*/  FMUL R11, R6, R10 ;  /* 0x0000000a060b7220 */ /* 0x000fe20000400000 */
[----:B------:R-:W-:-:S03]  /*0bd0*/  FMUL R9, R7, R4 ;  /* 0x0000000407097220 */ /* 0x000fc60000400000 */
[----:B------:R-:W-:-:S04]  /*0be0*/  FFMA R11, R8, R44, R11 ;  /* 0x0000002c080b7223 */ /* 0x000fc8000000000b */
[----:B------:R-:W-:Y:S01]  /*0bf0*/  FFMA R39, R52, R23, R11 ;  /* 0x0000001734277223 */ /* 0x000fe2000000000b */
[----:B------:R-:W-:-:S03]  /*0c00*/  FMUL R11, R45, R5 ;  /* 0x000000052d0b7220 */ /* 0x000fc60000400000 */
[----:B------:R-:W-:-:S04]  /*0c10*/  FFMA R39, R8, -R9, R39 ;  /* 0x8000000908277223 */ /* 0x000fc80000000027 */
[----:B------:R-:W-:-:S04]  /*0c20*/  FFMA R39, -R6, R11, R39 ;  /* 0x0000000b06277223 */ /* 0x000fc80000000127 */
[----:B------:R-:W-:-:S05]  /*0c30*/  FFMA R36, -R52, R50, R39 ;  /* 0x0000003234247223 */ /* 0x000fca0000000127 */
[----:B------:R-:W-:-:S04]  /*0c40*/  IADD3 R22, PT, PT, R36, 0x1800000, RZ ;  /* 0x0180000024167810 */ /* 0x000fc80007ffe0ff */
[----:B------:R-:W-:-:S04]  /*0c50*/  LOP3.LUT R22, R22, 0x7f800000, RZ, 0xc0, !PT ;  /* 0x7f80000016167812 */ /* 0x000fc800078ec0ff */
[----:B------:R-:W-:-:S13]  /*0c60*/  ISETP.GT.U32.AND P0, PT, R22, 0x1ffffff, PT ;  /* 0x01ffffff1600780c */ /* 0x000fda0003f04070 */
[----:B------:R-:W-:Y:S05]  /*0c70*/  @P0 BRA `(.L_x_41) ;  /* 0x00000000000c0947 */ /* 0x000fea0003800000 */
[----:B------:R-:W-:-:S07]  /*0c80*/  MOV R38, 0xca0 ;  /* 0x00000ca000267802 */ /* 0x000fce0000000f00 */
[----:B------:R-:W-:Y:S05]  /*0c90*/  CALL.REL.NOINC `($__internal_5_$__cuda_sm20_rcp_rn_f32_slowpath) ;  /* 0x0000001800c07944 */ /* 0x000fea0003c00000 */
[----:B------:R-:W-:Y:S05]  /*0ca0*/  BRA `(.L_x_42) ;  /* 0x0000000000107947 */ /* 0x000fea0003800000 */
.L_x_41:
[----:B------:R-:W0:Y:S02]  /*0cb0*/  MUFU.RCP R39, R36 ;  /* 0x0000002400277308 */ /* 0x000e240000001000 */
[----:B0-----:R-:W-:-:S04]  /*0cc0*/  FFMA R22, R36, R39, -1 ;  /* 0xbf80000024167423 */ /* 0x001fc80000000027 */
[----:B------:R-:W-:-:S04]  /*0cd0*/  FADD.FTZ R22, -R22, -RZ ;  /* 0x800000ff16167221 */ /* 0x000fc80000010100 */
[----:B------:R-:W-:-:S07]  /*0ce0*/  FFMA R22, R39, R22, R39 ;  /* 0x0000001627167223 */ /* 0x000fce0000000027 */
.L_x_42:
[----:B------:R-:W-:Y:S05]  /*0cf0*/  BSYNC.RECONVERGENT B0 ;  /* 0x0000000000007941 */ /* 0x000fea0003800200 */
.L_x_40:
[----:B------:R-:W-:Y:S01]  /*0d00*/  FMUL R39, R42, R52 ;  /* 0x000000342a277220 */ /* 0x000fe20000400000 */
[-C--:B------:R-:W-:Y:S01]  /*0d10*/  FMUL R38, R45, R6.reuse ;  /* 0x000000062d267220 */ /* 0x080fe20000400000 */
[----:B------:R-:W-:Y:S01]  /*0d20*/  FADD R44, R44, -R9 ;  /* 0x800000092c2c7221 */ /* 0x000fe20000000000 */
[----:B------:R-:W-:Y:S01]  /*0d30*/  FADD R23, R23, -R50 ;  /* 0x8000003217177221 */ /* 0x000fe20000000000 */
[C---:B------:R-:W-:Y:S01]  /*0d40*/  FFMA R39, R4.reuse, R6, -R39 ;  /* 0x0000000604277223 */ /* 0x040fe20000000827 */
[----:B------:R-:W-:Y:S01]  /*0d50*/  FMUL R4, R4, R8 ;  /* 0x0000000804047220 */ /* 0x000fe20000400000 */
[-C--:B------:R-:W-:Y:S01]  /*0d60*/  FMUL R44, R44, R22.reuse ;  /* 0x000000162c2c7220 */ /* 0x080fe20000400000 */
[----:B------:R-:W-:Y:S01]  /*0d70*/  UIMAD UR5, UR5, 0x18, URZ ;  /* 0x00000018050578a4 */ /* 0x000fe2000f8e02ff */
[----:B------:R-:W-:Y:S01]  /*0d80*/  FMUL R48, R39, R22 ;  /* 0x0000001627307220 */ /* 0x000fe20000400000 */
[C---:B------:R-:W-:Y:S01]  /*0d90*/  FFMA R39, R7.reuse, R52, -R38 ;  /* 0x0000003407277223 */ /* 0x040fe20000000826 */
[----:B------:R-:W-:Y:S01]  /*0da0*/  FMUL R7, R7, R8 ;  /* 0x0000000807077220 */ /* 0x000fe20000400000 */
[----:B------:R-:W-:-:S02]  /*0db0*/  USHF.L.U32 UR5, UR5, 0x3, URZ ;  /* 0x0000000305057899 */ /* 0x000fc400080006ff */
[----:B------:R-:W-:Y:S01]  /*0dc0*/  FMUL R46, R39, R22 ;  /* 0x00000016272e7220 */ /* 0x000fe20000400000 */
[----:B------:R-:W0:Y:S01]  /*0dd0*/  F2F.F64.F32 R48, R48 ;  /* 0x0000003000307310 */ /* 0x000e220000201800 */
[----:B------:R-:W-:-:S04]  /*0de0*/  FMUL R39, R5, R6 ;  /* 0x0000000605277220 */ /* 0x000fc80000400000 */
[----:B------:R-:W-:-:S03]  /*0df0*/  FFMA R43, R42, R8, -R39 ;  /* 0x000000082a2b7223 */ /* 0x000fc60000000827 */
[----:B------:R-:W-:Y:S01]  /*0e00*/  F2F.F64.F32 R46, R46 ;  /* 0x0000002e002e7310 */ /* 0x000fe20000201800 */
[----:B------:R-:W-:Y:S01]  /*0e10*/  FMUL R43, R43, R22 ;  /* 0x000000162b2b7220 */ /* 0x000fe20000400000 */
[----:B0-----:R-:W-:-:S06]  /*0e20*/  DFMA R40, R48, UR10, RZ ;  /* 0x0000000a30287c2b */ /* 0x001fcc00080000ff */
[----:B------:R-:W0:Y:S08]  /*0e30*/  F2F.F64.F32 R42, R43 ;  /* 0x0000002b002a7310 */ /* 0x000e300000201800 */
[----:B------:R1:W2:Y:S02]  /*0e40*/  F2F.F32.F64 R40, R40 ;  /* 0x0000002800287310 */ /* 0x0002a40000301000 */
[----:B-1----:R-:W-:Y:S01]  /*0e50*/  FFMA R41, R37, R6, -R7 ;  /* 0x0000000625297223 */ /* 0x002fe20000000807 */
[----:B0-----:R-:W-:-:S03]  /*0e60*/  DFMA R6, R42, UR10, RZ ;  /* 0x0000000a2a067c2b */ /* 0x001fc600080000ff */
[----:B------:R-:W-:Y:S02]  /*0e70*/  FMUL R41, R41, R22 ;  /* 0x0000001629297220 */ /* 0x000fe40000400000 */
[----:B--2---:R-:W0:Y:S08]  /*0e80*/  F2F.F64.F32 R38, R40 ;  /* 0x0000002800267310 */ /* 0x004e300000201800 */
[----:B------:R1:W2:Y:S01]  /*0e90*/  F2F.F32.F64 R53, R6 ;  /* 0x0000000600357310 */ /* 0x0002a20000301000 */
[----:B0-----:R-:W-:-:S07]  /*0ea0*/  DFMA R38, R46, UR18, R38 ;  /* 0x000000122e267c2b */ /* 0x001fce0008000026 */
[----:B------:R-:W-:Y:S01]  /*0eb0*/  F2F.F64.F32 R40, R41 ;  /* 0x0000002900287310 */ /* 0x000fe20000201800 */
[-C--:B-1----:R-:W-:Y:S01]  /*0ec0*/  FFMA R7, R5, R52.reuse, -R4 ;  /* 0x0000003405077223 */ /* 0x082fe20000000804 */
[----:B------:R-:W-:-:S04]  /*0ed0*/  FMUL R52, R37, R52 ;  /* 0x0000003425347220 */ /* 0x000fc80000400000 */
[----:B------:R-:W-:Y:S02]  /*0ee0*/  FFMA R9, R45, R8, -R52 ;  /* 0x000000082d097223 */ /* 0x000fe40000000834 */
[----:B------:R0:W-:Y:S02]  /*0ef0*/  F2F.F32.F64 R51, R38 ;  /* 0x0000002600337310 */ /* 0x0001e40000301000 */
[----:B------:R-:W-:-:S06]  /*0f00*/  FMUL R9, R9, R22 ;  /* 0x0000001609097220 */ /* 0x000fcc0000400000 */
[----:B--2---:R-:W1:Y:S01]  /*0f10*/  F2F.F64.F32 R4, R53 ;  /* 0x0000003500047310 */ /* 0x004e620000201800 */
[----:B0-----:R-:W-:-:S07]  /*0f20*/  FMUL R38, R7, R22 ;  /* 0x0000001607267220 */ /* 0x001fce0000400000 */
[----:B------:R-:W0:Y:S01]  /*0f30*/  F2F.F64.F32 R38, R38 ;  /* 0x0000002600267310 */ /* 0x000e220000201800 */
[----:B-1----:R-:W-:-:S07]  /*0f40*/  DFMA R4, R40, UR18, R4 ;  /* 0x0000001228047c2b */ /* 0x002fce0008000004 */
[----:B------:R-:W-:Y:S01]  /*0f50*/  F2F.F64.F32 R8, R9 ;  /* 0x0000000900087310 */ /* 0x000fe20000201800 */
[----:B0-----:R-:W-:-:S07]  /*0f60*/  DFMA R6, R38, UR10, RZ ;  /* 0x0000000a26067c2b */ /* 0x001fce00080000ff */
[----:B------:R-:W-:Y:S01]  /*0f70*/  F2F.F32.F64 R37, R4 ;  /* 0x0000000400257310 */ /* 0x000fe20000301000 */
[----:B------:R-:W0:Y:S07]  /*0f80*/  LDCU.64 UR10, c[0x3][UR5+0x68] ;  /* 0x00c00d00050a77ac */ /* 0x000e2e0008000a00 */
[----:B------:R-:W-:Y:S08]  /*0f90*/  F2F.F64.F32 R44, R44 ;  /* 0x0000002c002c7310 */ /* 0x000ff00000201800 */
[----:B------:R-:W1:Y:S08]  /*0fa0*/  F2F.F32.F64 R6, R6 ;  /* 0x0000000600067310 */ /* 0x000e700000301000 */
[----:B------:R-:W2:Y:S08]  /*0fb0*/  F2F.F64.F32 R4, R51 ;  /* 0x0000003300047310 */ /* 0x000eb00000201800 */
[----:B-1----:R2:W1:Y:S02]  /*0fc0*/  F2F.F64.F32 R52, R6 ;  /* 0x0000000600347310 */ /* 0x0024640000201800 */
[----:B--2---:R-:W-:Y:S01]  /*0fd0*/  DFMA R6, R44, UR20, R4 ;  /* 0x000000142c067c2b */ /* 0x004fe20008000004 */
[----:B------:R-:W-:Y:S01]  /*0fe0*/  FADD R5, R10, -R11 ;  /* 0x8000000b0a057221 */ /* 0x000fe20000000000 */
[----:B------:R-:W-:-:S04]  /*0ff0*/  FMUL R10, R23, R22 ;  /* 0x00000016170a7220 */ /* 0x000fc80000400000 */
[----:B------:R-:W-:Y:S01]  /*1000*/  F2F.F32.F64 R4, R6 ;  /* 0x0000000600047310 */ /* 0x000fe20000301000 */
[----:B-1----:R-:W-:Y:S01]  /*1010*/  DFMA R52, R8, UR18, R52 ;  /* 0x0000001208347c2b */ /* 0x002fe20008000034 */
[----:B------:R-:W-:Y:S01]  /*1020*/  FMUL R22, R5, R22 ;  /* 0x0000001605167220 */ /* 0x000fe20000400000 */
[----:B------:R-:W1:Y:S05]  /*1030*/  LDCU.64 UR18, c[0x3][UR5+0x70] ;  /* 0x00c00e00051277ac */ /* 0x000e6a0008000a00 */
[----:B------:R-:W-:Y:S08]  /*1040*/  F2F.F32.F64 R50, R52 ;  /* 0x0000003400327310 */ /* 0x000ff00000301000 */
[----:B------:R-:W-:Y:S08]  /*1050*/  F2F.F64.F32 R10, R10 ;  /* 0x0000000a000a7310 */ /* 0x000ff00000201800 */
[----:B------:R-:W2:Y:S08]  /*1060*/  F2F.F64.F32 R6, R37 ;  /* 0x0000002500067310 */ /* 0x000eb00000201800 */
[----:B------:R-:W-:Y:S01]  /*1070*/  F2F.F64.F32 R22, R22 ;  /* 0x0000001600167310 */ /* 0x000fe20000201800 */
[----:B--2---:R-:W-:-:S07]  /*1080*/  DFMA R6, R10, UR20, R6 ;  /* 0x000000140a067c2b */ /* 0x004fce0008000006 */
[----:B------:R-:W2:Y:S08]  /*1090*/  F2F.F64.F32 R50, R50 ;  /* 0x0000003200327310 */ /* 0x000eb00000201800 */
[----:B------:R2:W-:Y:S02]  /*10a0*/  F2F.F32.F64 R5, R6 ;  /* 0x0000000600057310 */ /* 0x0005e40000301000 */
[----:B--2---:R-:W-:Y:S01]  /*10b0*/  DFMA R6, R22, UR20, R50 ;  /* 0x0000001416067c2b */ /* 0x004fe20008000032 */
[----:B------:R-:W2:Y:S01]  /*10c0*/  LDCU.64 UR20, c[0x3][UR5+0x88] ;  /* 0x00c01100051477ac */ /* 0x000ea20008000a00 */
[----:B------:R-:W-:-:S08]  /*10d0*/  DFMA R50, R48, UR22, RZ ;  /* 0x0000001630327c2b */ /* 0x000fd000080000ff */
[----:B------:R-:W-:Y:S08]  /*10e0*/  F2F.F32.F64 R6, R6 ;  /* 0x0000000600067310 */ /* 0x000ff00000301000 */
[----:B------:R-:W3:Y:S08]  /*10f0*/  F2F.F32.F64 R51, R50 ;  /* 0x0000003200337310 */ /* 0x000ef00000301000 */
[----:B---3--:R-:W3:Y:S02]  /*1100*/  F2F.F64.F32 R52, R51 ;  /* 0x0000003300347310 */ /* 0x008ee40000201800 */
[----:B---3--:R-:W-:-:S10]  /*1110*/  DFMA R52, R46, UR24, R52 ;  /* 0x000000182e347c2b */ /* 0x008fd40008000034 */
[----:B------:R-:W3:Y:S08]  /*1120*/  F2F.F32.F64 R53, R52 ;  /* 0x0000003400357310 */ /* 0x000ef00000301000 */
[----:B---3--:R-:W3:Y:S02]  /*1130*/  F2F.F64.F32 R52, R53 ;  /* 0x0000003500347310 */ /* 0x008ee40000201800 */
[----:B---3--:R-:W-:-:S02]  /*1140*/  DFMA R50, R44, UR26, R52 ;  /* 0x0000001a2c327c2b */ /* 0x008fc40008000034 */
[----:B------:R-:W-:-:S04]  /*1150*/  DFMA R52, R48, UR28, RZ ;  /* 0x0000001c30347c2b */ /* 0x000fc800080000ff */
[----:B------:R-:W3:Y:S08]  /*1160*/  F2F.F32.F64 R7, R50 ;  /* 0x0000003200077310 */ /* 0x000ef00000301000 */
[----:B------:R-:W-:Y:S01]  /*1170*/  F2F.F32.F64 R52, R52 ;  /* 0x0000003400347310 */ /* 0x000fe20000301000 */
[----:B---3--:R3:W-:Y:S02]  /*1180*/  STL.128 [R1], R4 ;  /* 0x0000000401007387 */ /* 0x0087e40000100c00 */
[----:B---3--:R-:W-:-:S06]  /*1190*/  DFMA R4, R42, UR22, RZ ;  /* 0x000000162a047c2b */ /* 0x008fcc00080000ff */
[----:B------:R-:W3:Y:S08]  /*11a0*/  F2F.F32.F64 R37, R4 ;  /* 0x0000000400257310 */ /* 0x000ef00000301000 */
[----:B---3--:R-:W3:Y:S02]  /*11b0*/  F2F.F64.F32 R50, R37 ;  /* 0x0000002500327310 */ /* 0x008ee40000201800 */
[----:B---3--:R-:W-:-:S06]  /*11c0*/  DFMA R50, R40, UR24, R50 ;  /* 0x0000001828327c2b */ /* 0x008fcc0008000032 */
[----:B------:R-:W3:Y:S08]  /*11d0*/  F2F.F32.F64 R6, R50 ;  /* 0x0000003200067310 */ /* 0x000ef00000301000 */
[----:B------:R4:W5:Y:S02]  /*11e0*/  F2F.F64.F32 R50, R52 ;  /* 0x0000003400327310 */ /* 0x0009640000201800 */
[----:B----4-:R-:W-:-:S06]  /*11f0*/  DFMA R52, R42, UR28, RZ ;  /* 0x0000001c2a347c2b */ /* 0x010fcc00080000ff */
[----:B---3--:R-:W3:Y:S01]  /*1200*/  F2F.F64.F32 R6, R6 ;  /* 0x0000000600067310 */ /* 0x008ee20000201800 */
[----:B-----5:R-:W-:-:S07]  /*1210*/  DFMA R50, R46, UR30, R50 ;  /* 0x0000001e2e327c2b */ /* 0x020fce0008000032 */
[----:B------:R-:W4:Y:S01]  /*1220*/  F2F.F32.F64 R53, R52 ;  /* 0x0000003400357310 */ /* 0x000f220000301000 */
[----:B---3--:R-:W-:-:S07]  /*1230*/  DFMA R6, R10, UR26, R6 ;  /* 0x0000001a0a067c2b */ /* 0x008fce0008000006 */
[----:B------:R-:W3:Y:S08]  /*1240*/  F2F.F32.F64 R37, R50 ;  /* 0x0000003200257310 */ /* 0x000ef00000301000 */
[----:B----4-:R-:W4:Y:S08]  /*1250*/  F2F.F64.F32 R4, R53 ;  /* 0x0000003500047310 */ /* 0x010f300000201800 */
[----:B---3--:R-:W3:Y:S01]  /*1260*/  F2F.F64.F32 R52, R37 ;  /* 0x0000002500347310 */ /* 0x008ee20000201800 */
[----:B----4-:R-:W-:-:S02]  /*1270*/  DFMA R4, R40, UR30, R4 ;  /* 0x0000001e28047c2b */ /* 0x010fc40008000004 */
[----:B---3--:R-:W-:-:S08]  /*1280*/  DFMA R52, R44, UR32, R52 ;  /* 0x000000202c347c2b */ /* 0x008fd00008000034 */
[----:B------:R-:W3:Y:S08]  /*1290*/  F2F.F32.F64 R5, R4 ;  /* 0x0000000400057310 */ /* 0x000ef00000301000 */
[----:B------:R-:W-:Y:S08]  /*12a0*/  F2F.F32.F64 R4, R6 ;  /* 0x0000000600047310 */ /* 0x000ff00000301000 */
[----:B---3--:R-:W3:Y:S08]  /*12b0*/  F2F.F64.F32 R50, R5 ;  /* 0x0000000500327310 */ /* 0x008ef00000201800 */
[----:B------:R-:W-:Y:S01]  /*12c0*/  F2F.F32.F64 R6, R52 ;  /* 0x0000003400067310 */ /* 0x000fe20000301000 */
[----:B---3--:R-:W-:-:S07]  /*12d0*/  DFMA R50, R10, UR32, R50 ;  /* 0x000000200a327c2b */ /* 0x008fce0008000032 */
[----:B------:R3:W-:Y:S02]  /*12e0*/  F2F.F32.F64 R7, R50 ;  /* 0x0000003200077310 */ /* 0x0007e40000301000 */
[----:B---3--:R-:W-:Y:S01]  /*12f0*/  DFMA R50, R38, UR22, RZ ;  /* 0x0000001626327c2b */ /* 0x008fe200080000ff */
[----:B------:R-:W3:Y:S05]  /*1300*/  LDCU.64 UR22, c[0x3][UR5+0x80] ;  /* 0x00c01000051677ac */ /* 0x000eea0008000a00 */
[----:B------:R-:W4:Y:S08]  /*1310*/  F2F.F32.F64 R37, R50 ;  /* 0x0000003200257310 */ /* 0x000f300000301000 */
[----:B----4-:R-:W4:Y:S02]  /*1320*/  F2F.F64.F32 R52, R37 ;  /* 0x0000002500347310 */ /* 0x010f240000201800 */
[----:B----4-:R-:W-:-:S06]  /*1330*/  DFMA R52, R8, UR24, R52 ;  /* 0x0000001808347c2b */ /* 0x010fcc0008000034 */
[----:B------:R4:W5:Y:S02]  /*1340*/  F2F.F32.F64 R5, R52 ;  /* 0x0000003400057310 */ /* 0x0009640000301000 */
[----:B----4-:R-:W-:-:S06]  /*1350*/  DFMA R52, R48, UR34, RZ ;  /* 0x0000002230347c2b */ /* 0x010fcc00080000ff */
[----:B-----5:R-:W4:Y:S02]  /*1360*/  F2F.F64.F32 R50, R5 ;  /* 0x0000000500327310 */ /* 0x020f240000201800 */
[----:B----4-:R-:W-:-:S06]  /*1370*/  DFMA R50, R22, UR26, R50 ;  /* 0x0000001a16327c2b */ /* 0x010fcc0008000032 */
[----:B------:R-:W4:Y:S02]  /*1380*/  F2F.F32.F64 R5, R50 ;  /* 0x0000003200057310 */ /* 0x000f240000301000 */
[----:B----4-:R4:W-:Y:S02]  /*1390*/  STL.128 [R1+0x10], R4 ;  /* 0x0000100401007387 */ /* 0x0109e40000100c00 */
[----:B----4-:R-:W-:-:S06]  /*13a0*/  DFMA R6, R38, UR28, RZ ;  /* 0x0000001c26067c2b */ /* 0x010fcc00080000ff */
[----:B------:R-:W4:Y:S08]  /*13b0*/  F2F.F32.F64 R37, R6 ;  /* 0x0000000600257310 */ /* 0x000f300000301000 */
[----:B----4-:R-:W4:Y:S08]  /*13c0*/  F2F.F64.F32 R50, R37 ;  /* 0x0000002500327310 */ /* 0x010f300000201800 */
[----:B------:R4:W5:Y:S02]  /*13d0*/  F2F.F32.F64 R37, R52 ;  /* 0x0000003400257310 */ /* 0x0009640000301000 */
[----:B----4-:R-:W-:-:S06]  /*13e0*/  DFMA R52, R8, UR30, R50 ;  /* 0x0000001e08347c2b */ /* 0x010fcc0008000032 */
[----:B-----5:R-:W4:Y:S08]  /*13f0*/  F2F.F64.F32 R50, R37 ;  /* 0x0000002500327310 */ /* 0x020f300000201800 */
[----:B------:R5:W0:Y:S01]  /*1400*/  F2F.F32.F64 R4, R52 ;  /* 0x0000003400047310 */ /* 0x000a220000301000 */
[----:B----4-:R-:W-:Y:S02]  /*1410*/  DFMA R50, R46, UR36, R50 ;  /* 0x000000242e327c2b */ /* 0x010fe40008000032 */
[----:B-----5:R-:W-:-:S05]  /*1420*/  DFMA R52, R42, UR34, RZ ;  /* 0x000000222a347c2b */ /* 0x020fca00080000ff */
[----:B------:R-:W-:Y:S08]  /*1430*/  F2F.F32.F64 R37, R50 ;  /* 0x0000003200257310 */ /* 0x000ff00000301000 */
[----:B------:R-:W4:Y:S08]  /*1440*/  F2F.F32.F64 R52, R52 ;  /* 0x0000003400347310 */ /* 0x000f300000301000 */
[----:B0-----:R-:W0:Y:S08]  /*1450*/  F2F.F64.F32 R4, R4 ;  /* 0x0000000400047310 */ /* 0x001e300000201800 */
[----:B----4-:R-:W4:Y:S01]  /*1460*/  F2F.F64.F32 R50, R52 ;  /* 0x0000003400327310 */ /* 0x010f220000201800 */
[----:B0-----:R-:W-:-:S07]  /*1470*/  DFMA R4, R22, UR32, R4 ;  /* 0x0000002016047c2b */ /* 0x001fce0008000004 */
[----:B------:R-:W0:Y:S01]  /*1480*/  F2F.F64.F32 R52, R37 ;  /* 0x0000002500347310 */ /* 0x000e220000201800 */
[----:B----4-:R-:W-:-:S07]  /*1490*/  DFMA R50, R40, UR36, R50 ;  /* 0x0000002428327c2b */ /* 0x010fce0008000032 */
[----:B------:R-:W-:Y:S01]  /*14a0*/  F2F.F32.F64 R4, R4 ;  /* 0x0000000400047310 */ /* 0x000fe20000301000 */
[----:B0-----:R-:W-:-:S07]  /*14b0*/  DFMA R52, R44, UR38, R52 ;  /* 0x000000262c347c2b */ /* 0x001fce0008000034 */
[----:B------:R0:W4:Y:S08]  /*14c0*/  F2F.F32.F64 R7, R50 ;  /* 0x0000003200077310 */ /* 0x0001300000301000 */
[----:B------:R-:W-:Y:S01]  /*14d0*/  F2F.F32.F64 R5, R52 ;  /* 0x0000003400057310 */ /* 0x000fe20000301000 */
[----:B0-----:R-:W-:-:S07]  /*14e0*/  DFMA R50, R38, UR34, RZ ;  /* 0x0000002226327c2b */ /* 0x001fce00080000ff */
[----:B------:R-:W0:Y:S08]  /*14f0*/  F2F.F32.F64 R52, R50 ;  /* 0x0000003200347310 */ /* 0x000e300000301000 */
[----:B----4-:R-:W4:Y:S08]  /*1500*/  F2F.F64.F32 R6, R7 ;  /* 0x0000000700067310 */ /* 0x010f300000201800 */
[----:B0-----:R-:W0:Y:S01]  /*1510*/  F2F.F64.F32 R52, R52 ;  /* 0x0000003400347310 */ /* 0x001e220000201800 */
[----:B----4-:R-:W-:-:S02]  /*1520*/  DFMA R6, R10, UR38, R6 ;  /* 0x000000260a067c2b */ /* 0x010fc40008000006 */
[----:B0-----:R-:W-:-:S08]  /*1530*/  DFMA R52, R8, UR36, R52 ;  /* 0x0000002408347c2b */ /* 0x001fd00008000034 */
[----:B------:R-:W-:Y:S08]  /*1540*/  F2F.F32.F64 R6, R6 ;  /* 0x0000000600067310 */ /* 0x000ff00000301000 */
[----:B------:R-:W0:Y:S08]  /*1550*/  F2F.F32.F64 R53, R52 ;  /* 0x0000003400357310 */ /* 0x000e300000301000 */
[----:B0-----:R-:W0:Y:S02]  /*1560*/  F2F.F64.F32 R50, R53 ;  /* 0x0000003500327310 */ /* 0x001e240000201800 */
[----:B0-----:R-:W-:-:S06]  /*1570*/  DFMA R50, R22, UR38, R50 ;  /* 0x0000002616327c2b */ /* 0x001fcc0008000032 */
[----:B------:R-:W0:Y:S02]  /*1580*/  F2F.F32.F64 R7, R50 ;  /* 0x0000003200077310 */ /* 0x000e240000301000 */
[----:B0-----:R0:W-:Y:S02]  /*1590*/  STL.128 [R1+0x20], R4 ;  /* 0x0000200401007387 */ /* 0x0011e40000100c00 */
[----:B0-----:R-:W-:Y:S02]  /*15a0*/  DFMA R4, R48, UR40, RZ ;  /* 0x0000002830047c2b */ /* 0x001fe400080000ff */
[----:B------:R-:W-:-:S04]  /*15b0*/  DFMA R6, R42, UR40, RZ ;  /* 0x000000282a067c2b */ /* 0x000fc800080000ff */
[----:B------:R-:W0:Y:S08]  /*15c0*/  F2F.F32.F64 R37, R4 ;  /* 0x0000000400257310 */ /* 0x000e300000301000 */
[----:B------:R-:W4:Y:S08]  /*15d0*/  F2F.F32.F64 R6, R6 ;  /* 0x0000000600067310 */ /* 0x000f300000301000 */
[----:B0-----:R-:W0:Y:S08]  /*15e0*/  F2F.F64.F32 R50, R37 ;  /* 0x0000002500327310 */ /* 0x001e300000201800 */
[----:B----4-:R-:W4:Y:S01]  /*15f0*/  F2F.F64.F32 R52, R6 ;  /* 0x0000000600347310 */ /* 0x010f220000201800 */
[----:B0-----:R-:W-:-:S02]  /*1600*/  DFMA R50, R46, UR10, R50 ;  /* 0x0000000a2e327c2b */ /* 0x001fc40008000032 */
[----:B----4-:R-:W-:-:S08]  /*1610*/  DFMA R52, R40, UR10, R52 ;  /* 0x0000000a28347c2b */ /* 0x010fd00008000034 */
[----:B------:R-:W0:Y:S08]  /*1620*/  F2F.F32.F64 R50, R50 ;  /* 0x0000003200327310 */ /* 0x000e300000301000 */
[----:B------:R4:W5:Y:S08]  /*1630*/  F2F.F32.F64 R37, R52 ;  /* 0x0000003400257310 */ /* 0x0009700000301000 */
[----:B0-----:R-:W1:Y:S01]  /*1640*/  F2F.F64.F32 R4, R50 ;  /* 0x0000003200047310 */ /* 0x001e620000201800 */
[----:B----4-:R-:W-:-:S07]  /*1650*/  DFMA R52, R38, UR40, RZ ;  /* 0x0000002826347c2b */ /* 0x010fce00080000ff */
[----:B-----5:R-:W0:Y:S01]  /*1660*/  F2F.F64.F32 R6, R37 ;  /* 0x0000002500067310 */ /* 0x020e220000201800 */
[----:B-1----:R-:W-:-:S07]  /*1670*/  DFMA R4, R44, UR18, R4 ;  /* 0x000000122c047c2b */ /* 0x002fce0008000004 */
[----:B------:R-:W1:Y:S01]  /*1680*/  F2F.F32.F64 R51, R52 ;  /* 0x0000003400337310 */ /* 0x000e620000301000 */
[----:B0-----:R-:W-:-:S07]  /*1690*/  DFMA R6, R10, UR18, R6 ;  /* 0x000000120a067c2b */ /* 0x001fce0008000006 */
[----:B------:R-:W-:Y:S08]  /*16a0*/  F2F.F32.F64 R4, R4 ;  /* 0x0000000400047310 */ /* 0x000ff00000301000 */
[----:B------:R0:W-:Y:S08]  /*16b0*/  F2F.F32.F64 R5, R6 ;  /* 0x0000000600057310 */ /* 0x0001f00000301000 */
[----:B-1----:R-:W1:Y:S01]  /*16c0*/  F2F.F64.F32 R50, R51 ;  /* 0x0000003300327310 */ /* 0x002e620000201800 */
[----:B0-----:R-:W-:-:S10]  /*16d0*/  DFMA R6, R48, UR14, RZ ;  /* 0x0000000e30067c2b */ /* 0x001fd400080000ff */
[----:B------:R-:W0:Y:S01]  /*16e0*/  F2F.F32.F64 R6, R6 ;  /* 0x0000000600067310 */ /* 0x000e220000301000 */
[----:B-1----:R-:W-:Y:S01]  /*16f0*/  DFMA R50, R8, UR10, R50 ;  /* 0x0000000a08327c2b */ /* 0x002fe20008000032 */
[----:B------:R-:W1:Y:S06]  /*1700*/  LDCU.64 UR10, c[0x3][UR5+0x90] ;  /* 0x00c01200050a77ac */ /* 0x000e6c0008000a00 */
[----:B------:R-:W-:Y:S08]  /*1710*/  F2F.F32.F64 R37, R50 ;  /* 0x0000003200257310 */ /* 0x000ff00000301000 */
[----:B0-----:R-:W3:Y:S02]  /*1720*/  F2F.F64.F32 R52, R6 ;  /* 0x0000000600347310 */ /* 0x001ee40000201800 */
[----:B---3--:R-:W-:-:S10]  /*1730*/  DFMA R52, R46, UR22, R52 ;  /* 0x000000162e347c2b */ /* 0x008fd40008000034 */
[----:B------:R-:W0:Y:S08]  /*1740*/  F2F.F32.F64 R52, R52 ;  /* 0x0000003400347310 */ /* 0x000e300000301000 */
[----:B0-----:R1:W2:Y:S02]  /*1750*/  F2F.F64.F32 R50, R52 ;  /* 0x0000003400327310 */ /* 0x0012a40000201800 */
[----:B-1----:R-:W-:-:S02]  /*1760*/  DFMA R52, R48, UR10, RZ ;  /* 0x0000000a30347c2b */ /* 0x002fc400080000ff */
[----:B------:R-:W-:Y:S02]  /*1770*/  DFMA R48, R48, UR42, RZ ;  /* 0x0000002a30307c2b */ /* 0x000fe400080000ff */
[----:B--2---:R-:W-:-:S06]  /*1780*/  DFMA R50, R44, UR20, R50 ;  /* 0x000000142c327c2b */ /* 0x004fcc0008000032 */
[----:B------:R-:W-:Y:S08]  /*1790*/  F2F.F32.F64 R52, R52 ;  /* 0x0000003400347310 */ /* 0x000ff00000301000 */
[----:B------:R-:W-:Y:S08]  /*17a0*/  F2F.F32.F64 R7, R50 ;  /* 0x0000003200077310 */ /* 0x000ff00000301000 */
[----:B------:R-:W0:Y:S08]  /*17b0*/  F2F.F64.F32 R50, R37 ;  /* 0x0000002500327310 */ /* 0x000e300000201800 */
[----:B------:R-:W-:Y:S01]  /*17c0*/  F2F.F32.F64 R48, R48 ;  /* 0x0000003000307310 */ /* 0x000fe20000301000 */
[----:B0-----:R-:W-:-:S07]  /*17d0*/  DFMA R50, R22, UR18, R50 ;  /* 0x0000001216327c2b */ /* 0x001fce0008000032 */
[----:B------:R-:W0:Y:S02]  /*17e0*/  F2F.F32.F64 R6, R50 ;  /* 0x0000003200067310 */ /* 0x000e240000301000 */
[----:B0-----:R0:W-:Y:S02]  /*17f0*/  STL.128 [R1+0x30], R4 ;  /* 0x0000300401007387 */ /* 0x0011e40000100c00 */
[----:B0-----:R-:W-:-:S10]  /*1800*/  DFMA R4, R42, UR14, RZ ;  /* 0x0000000e2a047c2b */ /* 0x001fd400080000ff */
[----:B------:R-:W0:Y:S08]  /*1810*/  F2F.F32.F64 R4, R4 ;  /* 0x0000000400047310 */ /* 0x000e300000301000 */
[----:B0-----:R-:W0:Y:S02]  /*1820*/  F2F.F64.F32 R50, R4 ;  /* 0x0000000400327310 */ /* 0x001e240000201800 */
[----:B0-----:R-:W-:-:S06]  /*1830*/  DFMA R6, R40, UR22, R50 ;  /* 0x0000001628067c2b */ /* 0x001fcc0008000032 */
[----:B------:R0:W-:Y:S02]  /*1840*/  F2F.F64.F32 R50, R52 ;  /* 0x0000003400327310 */ /* 0x0001e40000201800 */
[----:B0-----:R-:W-:-:S06]  /*1850*/  DFMA R52, R42, UR10, RZ ;  /* 0x0000000a2a347c2b */ /* 0x001fcc00080000ff */
[----:B------:R-:W0:Y:S08]  /*1860*/  F2F.F32.F64 R5, R6 ;  /* 0x0000000600057310 */ /* 0x000e300000301000 */
[----:B------:R1:W2:Y:S08]  /*1870*/  F2F.F32.F64 R7, R52 ;  /* 0x0000003400077310 */ /* 0x0002b00000301000 */
[----:B0-----:R-:W0:Y:S01]  /*1880*/  F2F.F64.F32 R4, R5 ;  /* 0x0000000500047310 */ /* 0x001e220000201800 */
[----:B-1----:R-:W-:-:S07]  /*1890*/  DFMA R52, R46, UR48, R50 ;  /* 0x000000302e347c2b */ /* 0x002fce0008000032 */
[----:B--2---:R-:W1:Y:S01]  /*18a0*/  F2F.F64.F32 R50, R7 ;  /* 0x0000000700327310 */ /* 0x004e620000201800 */
[----:B0-----:R-:W-:-:S07]  /*18b0*/  DFMA R4, R10, UR20, R4 ;  /* 0x000000140a047c2b */ /* 0x001fce0008000004 */
[----:B------:R-:W0:Y:S01]  /*18c0*/  F2F.F32.F64 R37, R52 ;  /* 0x0000003400257310 */ /* 0x000e220000301000 */
[----:B-1----:R-:W-:-:S07]  /*18d0*/  DFMA R50, R40, UR48, R50 ;  /* 0x0000003028327c2b */ /* 0x002fce0008000032 */
[----:B------:R-:W-:Y:S08]  /*18e0*/  F2F.F32.F64 R4, R4 ;  /* 0x0000000400047310 */ /* 0x000ff00000301000 */
[----:B------:R-:W1:Y:S08]  /*18f0*/  F2F.F32.F64 R50, R50 ;  /* 0x0000003200327310 */ /* 0x000e700000301000 */
[----:B0-----:R-:W0:Y:S08]  /*1900*/  F2F.F64.F32 R6, R37 ;  /* 0x0000002500067310 */ /* 0x001e300000201800 */
[----:B-1----:R-:W1:Y:S01]  /*1910*/  F2F.F64.F32 R52, R50 ;  /* 0x0000003200347310 */ /* 0x002e620000201800 */
[----:B0-----:R-:W-:-:S02]  /*1920*/  DFMA R6, R44, UR6, R6 ;  /* 0x000000062c067c2b */ /* 0x001fc40008000006 */
[----:B-1----:R-:W-:-:S08]  /*1930*/  DFMA R52, R10, UR6, R52 ;  /* 0x000000060a347c2b */ /* 0x002fd00008000034 */
[----:B------:R-:W-:Y:S08]  /*1940*/  F2F.F32.F64 R6, R6 ;  /* 0x0000000600067310 */ /* 0x000ff00000301000 */
[----:B------:R0:W-:Y:S02]  /*1950*/  F2F.F32.F64 R7, R52 ;  /* 0x0000003400077310 */ /* 0x0001e40000301000 */
[----:B0-----:R-:W-:-:S10]  /*1960*/  DFMA R52, R38, UR14, RZ ;  /* 0x0000000e26347c2b */ /* 0x001fd400080000ff */
[----:B------:R-:W0:Y:S08]  /*1970*/  F2F.F32.F64 R52, R52 ;  /* 0x0000003400347310 */ /* 0x000e300000301000 */
[----:B0-----:R0:W1:Y:S02]  /*1980*/  F2F.F64.F32 R50, R52 ;  /* 0x0000003400327310 */ /* 0x0010640000201800 */
[----:B0-----:R-:W-:-:S06]  /*1990*/  DFMA R52, R42, UR42, RZ ;  /* 0x0000002a2a347c2b */ /* 0x001fcc00080000ff */
[----:B------:R-:W0:Y:S01]  /*19a0*/  F2F.F64.F32 R42, R48 ;  /* 0x00000030002a7310 */ /* 0x000e220000201800 */
[----:B-1----:R-:W-:-:S07]  /*19b0*/  DFMA R50, R8, UR22, R50 ;  /* 0x0000001608327c2b */ /* 0x002fce0008000032 */
[----:B------:R-:W1:Y:S01]  /*19c0*/  F2F.F32.F64 R5, R52 ;  /* 0x0000003400057310 */ /* 0x000e620000301000 */
[----:B0-----:R-:W-:-:S07]  /*19d0*/  DFMA R42, R46, UR44, R42 ;  /* 0x0000002c2e2a7c2b */ /* 0x001fce000800002a */
[----:B------:R0:W-:Y:S08]  /*19e0*/  F2F.F32.F64 R37, R50 ;  /* 0x0000003200257310 */ /* 0x0001f00000301000 */
[----:B-1----:R-:W1:Y:S01]  /*19f0*/  F2F.F64.F32 R46, R5 ;  /* 0x00000005002e7310 */ /* 0x002e620000201800 */
[C---:B0-----:R-:W-:Y:S02]  /*1a00*/  DFMA R50, R38.reuse, UR10, RZ ;  /* 0x0000000a26327c2b */ /* 0x041fe400080000ff */
[----:B------:R-:W-:-:S05]  /*1a10*/  DFMA R38, R38, UR42, RZ ;  /* 0x0000002a26267c2b */ /* 0x000fca00080000ff */
[----:B------:R-:W-:Y:S01]  /*1a20*/  F2F.F32.F64 R42, R42 ;  /* 0x0000002a002a7310 */ /* 0x000fe20000301000 */
[----:B-1----:R-:W-:-:S07]  /*1a30*/  DFMA R46, R40, UR44, R46 ;  /* 0x0000002c282e7c2b */ /* 0x002fce000800002e */
[----:B------:R-:W0:Y:S08]  /*1a40*/  F2F.F32.F64 R50, R50 ;  /* 0x0000003200327310 */ /* 0x000e300000301000 */
[----:B------:R-:W1:Y:S08]  /*1a50*/  F2F.F32.F64 R38, R38 ;  /* 0x0000002600267310 */ /* 0x000e700000301000 */
[----:B0-----:R-:W0:Y:S08]  /*1a60*/  F2F.F64.F32 R48, R50 ;  /* 0x0000003200307310 */ /* 0x001e300000201800 */
[----:B-1----:R-:W1:Y:S01]  /*1a70*/  F2F.F64.F32 R40, R38 ;  /* 0x0000002600287310 */ /* 0x002e620000201800 */
[----:B0-----:R-:W-:-:S07]  /*1a80*/  DFMA R48, R8, UR48, R48 ;  /* 0x0000003008307c2b */ /* 0x001fce0008000030 */
[----:B------:R-:W-:Y:S01]  /*1a90*/  F2F.F32.F64 R46, R46 ;  /* 0x0000002e002e7310 */ /* 0x000fe20000301000 */
[----:B-1----:R-:W-:-:S07]  /*1aa0*/  DFMA R40, R8, UR44, R40 ;  /* 0x0000002c08287c2b */ /* 0x002fce0008000028 */
[----:B------:R-:W0:Y:S08]  /*1ab0*/  F2F.F64.F32 R42, R42 ;  /* 0x0000002a002a7310 */ /* 0x000e300000201800 */
[----:B------:R-:W-:Y:S01]  /*1ac0*/  F2F.F32.F64 R48, R48 ;  /* 0x0000003000307310 */ /* 0x000fe20000301000 */
[----:B0-----:R-:W-:-:S07]  /*1ad0*/  DFMA R50, R44, UR8, R42 ;  /* 0x000000082c327c2b */ /* 0x001fce000800002a */
[----:B------:R-:W-:Y:S01]  /*1ae0*/  F2F.F32.F64 R40, R40 ;  /* 0x0000002800287310 */ /* 0x000fe20000301000 */
[----:B------:R-:W-:-:S07]  /*1af0*/  CS2R R42, SRZ ;  /* 0x00000000002a7805 */ /* 0x000fce000001ff00 */
[----:B------:R0:W1:Y:S08]  /*1b00*/  F2F.F64.F32 R52, R37 ;  /* 0x0000002500347310 */ /* 0x0000700000201800 */
[----:B------:R-:W2:Y:S01]  /*1b10*/  F2F.F64.F32 R46, R46 ;  /* 0x0000002e002e7310 */ /* 0x000ea20000201800 */
[----:B0-----:R-:W0:Y:S01]  /*1b20*/  S2R R37, SR_TID.X ;  /* 0x0000000000257919 */ /* 0x001e220000002100 */
[----:B-1----:R-:W-:-:S06]  /*1b30*/  DFMA R52, R22, UR20, R52 ;  /* 0x0000001416347c2b */ /* 0x002fcc0008000034 */
[----:B------:R-:W1:Y:S01]  /*1b40*/  F2F.F64.F32 R48, R48 ;  /* 0x0000003000307310 */ /* 0x000e620000201800 */
[----:B--2---:R-:W-:-:S07]  /*1b50*/  DFMA R44, R10, UR8, R46 ;  /* 0x000000080a2c7c2b */ /* 0x004fce000800002e */
[----:B------:R-:W2:Y:S01]  /*1b60*/  F2F.F64.F32 R38, R40 ;  /* 0x0000002800267310 */ /* 0x000ea20000201800 */
[----:B-1----:R-:W-:-:S07]  /*1b70*/  DFMA R48, R22, UR6, R48 ;  /* 0x0000000616307c2b */ /* 0x002fce0008000030 */
[----:B------:R-:W1:Y:S01]  /*1b80*/  F2F.F32.F64 R5, R52 ;  /* 0x0000003400057310 */ /* 0x000e620000301000 */
[----:B------:R-:W3:Y:S01]  /*1b90*/  LDCU.64 UR6, c[0x3][0x610] ;  /* 0x00c0c200ff0677ac */ /* 0x000ee20008000a00 */
[----:B--2---:R-:W-:-:S06]  /*1ba0*/  DFMA R38, R22, UR8, R38 ;  /* 0x0000000816267c2b */ /* 0x004fcc0008000026 */
[----:B------:R-:W-:Y:S01]  /*1bb0*/  F2F.F32.F64 R9, R50 ;  /* 0x0000003200097310 */ /* 0x000fe20000301000 */
[----:B-1----:R1:W-:Y:S07]  /*1bc0*/  STL.128 [R1+0x40], R4 ;  /* 0x0000400401007387 */ /* 0x0023ee0000100c00 */
[----:B------:R0:W-:Y:S08]  /*1bd0*/  F2F.F32.F64 R10, R44 ;  /* 0x0000002c000a7310 */ /* 0x0001f00000301000 */
[----:B------:R-:W-:Y:S01]  /*1be0*/  F2F.F32.F64 R8, R48 ;  /* 0x0000003000087310 */ /* 0x000fe20000301000 */
[----:B0-----:R-:W-:-:S07]  /*1bf0*/  IMAD R45, R12, UR16, R37 ;  /* 0x000000100c2d7c24 */ /* 0x001fce000f8e0225 */
[----:B------:R-:W0:Y:S08]  /*1c00*/  F2F.F32.F64 R11, R38 ;  /* 0x00000026000b7310 */ /* 0x000e300000301000 */
[----:B------:R-:W3:Y:S01]  /*1c10*/  F2F.F64.F32 R22, R36 ;  /* 0x0000002400167310 */ /* 0x000ee20000201800 */
[----:B0-----:R1:W-:Y:S01]  /*1c20*/  STL.128 [R1+0x50], R8 ;  /* 0x0000500801007387 */ /* 0x0013e20000100c00 */
[----:B---3--:R-:W-:-:S11]  /*1c30*/  DMUL R22, R22, UR6 ;  /* 0x0000000616167c28 */ /* 0x008fd60008000000 */
.L_x_44:
[----:B01----:R-:W0:Y:S01]  /*1c40*/  LDC.64 R10, c[0x0][0x390] ;  /* 0x0000e400ff0a7b82 */ /* 0x003e220000000a00 */
[----:B------:R-:W-:Y:S01]  /*1c50*/  LEA R44, R43, R43, 0x1 ;  /* 0x0000002b2b2c7211 */ /* 0x000fe200078e08ff */
[----:B------:R-:W-:-:S03]  /*1c60*/  IMAD R4, R45, 0x24, R42 ;  /* 0x000000242d047824 */ /* 0x000fc600078e022a */
[----:B------:R-:W-:Y:S02]  /*1c70*/  LEA R44, R44, R1, 0x2 ;  /* 0x000000012c2c7211 */ /* 0x000fe400078e10ff */
[----:B------:R-:W-:-:S03]  /*1c80*/  IADD3 R47, PT, PT, R4, R43, RZ ;  /* 0x0000002b042f7210 */ /* 0x000fc60007ffe0ff */
[----:B--2---:R-:W2:Y:S04]  /*1c90*/  LDL R52, [R44] ;  /* 0x000000002c347983 */ /* 0x004ea80000100800 */
[----:B---3--:R-:W3:Y:S04]  /*1ca0*/  LDL R53, [R44+0x4] ;  /* 0x000004002c357983 */ /* 0x008ee80000100800 */
[----:B----4-:R-:W4:Y:S01]  /*1cb0*/  LDL R38, [R44+0x8] ;  /* 0x000008002c267983 */ /* 0x010f220000100800 */
[----:B0-----:R-:W-:-:S05]  /*1cc0*/  IMAD.WIDE.U32 R40, R47, 0x4, R10 ;  /* 0x000000042f287825 */ /* 0x001fca00078e000a */
[----:B------:R-:W5:Y:S01]  /*1cd0*/  LDG.E R46, desc[UR12][R40.64] ;  /* 0x0000000c282e7981 */ /* 0x000f62000c1e1900 */
[----:B--2---:R-:W0:Y:S08]  /*1ce0*/  F2F.F64.F32 R6, R52 ;  /* 0x0000003400067310 */ /* 0x004e300000201800 */
[----:B-----5:R-:W1:Y:S01]  /*1cf0*/  F2F.F64.F32 R4, R46 ;  /* 0x0000002e00047310 */ /* 0x020e620000201800 */
[----:B0-----:R-:W-:-:S08]  /*1d00*/  DMUL R8, R22, R6 ;  /* 0x0000000616087228 */ /* 0x001fd00000000000 */
[----:B-1----:R-:W-:Y:S01]  /*1d10*/  DFMA R50, R6, R8, R4 ;  /* 0x000000080632722b */ /* 0x002fe20000000004 */
[----:B---3--:R-:W0:Y:S09]  /*1d20*/  F2F.F64.F32 R36, R53 ;  /* 0x0000003500247310 */ /* 0x008e320000201800 */
[----:B------:R-:W1:Y:S01]  /*1d30*/  F2F.F32.F64 R50, R50 ;  /* 0x0000003200327310 */ /* 0x000e620000301000 */
[----:B0-----:R-:W-:-:S07]  /*1d40*/  DMUL R6, R22, R36 ;  /* 0x0000002416067228 */ /* 0x001fce0000000000 */
[----:B-1----:R-:W0:Y:S02]  /*1d50*/  F2F.F64.F32 R4, R50 ;  /* 0x0000003200047310 */ /* 0x002e240000201800 */
[----:B0-----:R-:W-:-:S06]  /*1d60*/  DFMA R48, R36, R6, R4 ;  /* 0x000000062430722b */ /* 0x001fcc0000000004 */
[----:B----4-:R-:W0:Y:S08]  /*1d70*/  F2F.F64.F32 R38, R38 ;  /* 0x0000002600267310 */ /* 0x010e300000201800 */
[----:B------:R-:W1:Y:S01]  /*1d80*/  F2F.F32.F64 R48, R48 ;  /* 0x0000003000307310 */ /* 0x000e620000301000 */
[----:B0-----:R-:W-:-:S07]  /*1d90*/  DMUL R4, R22, R38 ;  /* 0x0000002616047228 */ /* 0x001fce0000000000 */
[----:B-1----:R-:W0:Y:S02]  /*1da0*/  F2F.F64.F32 R36, R48 ;  /* 0x0000003000247310 */ /* 0x002e240000201800 */
[----:B0-----:R-:W-:-:S10]  /*1db0*/  DFMA R36, R38, R4, R36 ;  /* 0x000000042624722b */ /* 0x001fd40000000024 */
[----:B------:R-:W0:Y:S01]  /*1dc0*/  F2F.F32.F64 R37, R36 ;  /* 0x0000002400257310 */ /* 0x000e220000301000 */
[----:B------:R-:W-:-:S04]  /*1dd0*/  IADD3 R39, PT, PT, R43, 0x1, RZ ;  /* 0x000000012b277810 */ /* 0x000fc80007ffe0ff */
[C---:B------:R-:W-:Y:S01]  /*1de0*/  ISETP.NE.AND P1, PT, R39.reuse, 0x8, PT ;  /* 0x000000082700780c */ /* 0x040fe20003f25270 */
[----:B0-----:R0:W-:Y:S01]  /*1df0*/  STG.E desc[UR12][R40.64], R37 ;  /* 0x0000002528007986 */ /* 0x0011e2000c10190c */
[----:B------:R-:W-:Y:S02]  /*1e00*/  MOV R46, R43 ;  /* 0x0000002b002e7202 */ /* 0x000fe40000000f00 */
[----:B------:R-:W-:Y:S02]  /*1e10*/  ISETP.NE.AND P0, PT, R39, 0x8, PT ;  /* 0x000000082700780c */ /* 0x000fe40003f05270 */
[----:B------:R-:W-:-:S07]  /*1e20*/  MOV R43, R39 ;  /* 0x00000027002b7202 */ /* 0x000fce0000000f00 */
[----:B------:R-:W-:Y:S05]  /*1e30*/  @!P1 BRA `(.L_x_43) ;  /* 0x0000000800449947 */ /* 0x000fea0003800000 */
[----:B0-----:R-:W-:Y:S01]  /*1e40*/  IADD3 R41, PT, PT, R47, 0x1, RZ ;  /* 0x000000012f297810 */ /* 0x001fe20007ffe0ff */
[----:B------:R-:W2:Y:S04]  /*1e50*/  LDL R51, [R44+0xc] ;  /* 0x00000c002c337983 */ /* 0x000ea80000100800 */
[----:B------:R-:W-:Y:S01]  /*1e60*/  IMAD.WIDE.U32 R40, R41, 0x4, R10 ;  /* 0x0000000429287825 */ /* 0x000fe200078e000a */
[----:B------:R-:W3:Y:S04]  /*1e70*/  LDL R49, [R44+0x10] ;  /* 0x000010002c317983 */ /* 0x000ee80000100800 */
[----:B------:R-:W4:Y:S04]  /*1e80*/  LDG.E R50, desc[UR12][R40.64] ;  /* 0x0000000c28327981 */ /* 0x000f28000c1e1900 */
[----:B------:R-:W5:Y:S01]  /*1e90*/  LDL R48, [R44+0x14] ;  /* 0x000014002c307983 */ /* 0x000f620000100800 */
[----:B------:R-:W-:Y:S01]  /*1ea0*/  ISETP.NE.AND P1, PT, R46, 0x6, PT ;  /* 0x000000062e00780c */ /* 0x000fe20003f25270 */
[----:B--2---:R-:W-:Y:S08]  /*1eb0*/  F2F.F64.F32 R38, R51 ;  /* 0x0000003300267310 */ /* 0x004ff00000201800 */
[----:B----4-:R-:W0:Y:S02]  /*1ec0*/  F2F.F64.F32 R36, R50 ;  /* 0x0000003200247310 */ /* 0x010e240000201800 */
[----:B0-----:R-:W-:-:S10]  /*1ed0*/  DFMA R52, R8, R38, R36 ;  /* 0x000000260834722b */ /* 0x001fd40000000024 */
[----:B------:R-:W0:Y:S08]  /*1ee0*/  F2F.F32.F64 R52, R52 ;  /* 0x0000003400347310 */ /* 0x000e300000301000 */
[----:B---3--:R-:W-:Y:S08]  /*1ef0*/  F2F.F64.F32 R38, R49 ;  /* 0x0000003100267310 */ /* 0x008ff00000201800 */
[----:B0-----:R-:W0:Y:S02]  /*1f00*/  F2F.F64.F32 R36, R52 ;  /* 0x0000003400247310 */ /* 0x001e240000201800 */
[----:B0-----:R-:W-:-:S06]  /*1f10*/  DFMA R50, R6, R38, R36 ;  /* 0x000000260632722b */ /* 0x001fcc0000000024 */
[----:B------:R-:W0:Y:S08]  /*1f20*/  F2F.F32.F64 R36, R50 ;  /* 0x0000003200247310 */ /* 0x000e300000301000 */
[----:B-----5:R-:W-:Y:S08]  /*1f30*/  F2F.F64.F32 R38, R48 ;  /* 0x0000003000267310 */ /* 0x020ff00000201800 */
[----:B0-----:R-:W0:Y:S02]  /*1f40*/  F2F.F64.F32 R36, R36 ;  /* 0x0000002400247310 */ /* 0x001e240000201800 */
[----:B0-----:R-:W-:-:S10]  /*1f50*/  DFMA R36, R4, R38, R36 ;  /* 0x000000260424722b */ /* 0x001fd40000000024 */
[----:B------:R-:W0:Y:S02]  /*1f60*/  F2F.F32.F64 R37, R36 ;  /* 0x0000002400257310 */ /* 0x000e240000301000 */
[----:B0-----:R1:W-:Y:S01]  /*1f70*/  STG.E desc[UR12][R40.64], R37 ;  /* 0x0000002528007986 */ /* 0x0013e2000c10190c */
[----:B------:R-:W-:Y:S05]  /*1f80*/  @!P1 BRA `(.L_x_43) ;  /* 0x0000000400f09947 */ /* 0x000fea0003800000 */
[----:B-1----:R-:W-:Y:S01]  /*1f90*/  IADD3 R41, PT, PT, R47, 0x2, RZ ;  /* 0x000000022f297810 */ /* 0x002fe20007ffe0ff */
        /* <DEDUP_REMOVED lines=20> */
[----:B--2---:R-:W-:Y:S01]  /*20e0*/  IADD3 R41, PT, PT, R47, 0x3, RZ ;  /* 0x000000032f297810 */ /* 0x004fe20007ffe0ff */
        /* <DEDUP_REMOVED lines=20> */
[----:B---3--:R-:W-:Y:S01]  /*2230*/  IADD3 R41, PT, PT, R47, 0x4, RZ ;  /* 0x000000042f297810 */ /* 0x008fe20007ffe0ff */
        /* <DEDUP_REMOVED lines=20> */
[----:B----4-:R-:W-:Y:S01]  /*2380*/  IADD3 R41, PT, PT, R47, 0x5, RZ ;  /* 0x000000052f297810 */ /* 0x010fe20007ffe0ff */
        /* <DEDUP_REMOVED lines=41> */
[----:B------:R-:W-:Y:S01]  /*2620*/  IADD3 R47, PT, PT, R47, 0x7, RZ ;  /* 0x000000072f2f7810 */ /* 0x000fe20007ffe0ff */
[----:B------:R-:W2:Y:S04]  /*2630*/  LDL R48, [R44+0x58] ;  /* 0x000058002c307983 */ /* 0x000ea80000100800 */
[----:B------:R-:W-:Y:S01]  /*2640*/  IMAD.WIDE.U32 R10, R47, 0x4, R10 ;  /* 0x000000042f0a7825 */ /* 0x000fe200078e000a */
[----:B0-----:R-:W3:Y:S04]  /*2650*/  LDL R40, [R44+0x5c] ;  /* 0x00005c002c287983 */ /* 0x001ee80000100800 */
[----:B------:R-:W4:Y:S04]  /*2660*/  LDL R47, [R44+0x54] ;  /* 0x000054002c2f7983 */ /* 0x000f280000100800 */
[----:B------:R-:W5:Y:S01]  /*2670*/  LDG.E R41, desc[UR12][R10.64] ;  /* 0x0000000c0a297981 */ /* 0x000f62000c1e1900 */
[----:B----4-:R-:W-:Y:S08]  /*2680*/  F2F.F64.F32 R38, R47 ;  /* 0x0000002f00267310 */ /* 0x010ff00000201800 */
[----:B-----5:R-:W0:Y:S02]  /*2690*/  F2F.F64.F32 R36, R41 ;  /* 0x0000002900247310 */ /* 0x020e240000201800 */
[----:B0-----:R-:W-:-:S10]  /*26a0*/  DFMA R38, R8, R38, R36 ;  /* 0x000000260826722b */ /* 0x001fd40000000024 */
[----:B------:R-:W0:Y:S08]  /*26b0*/  F2F.F32.F64 R38, R38 ;  /* 0x0000002600267310 */ /* 0x000e300000301000 */
[----:B--2---:R-:W-:Y:S08]  /*26c0*/  F2F.F64.F32 R36, R48 ;  /* 0x0000003000247310 */ /* 0x004ff00000201800 */
[----:B0-----:R-:W0:Y:S02]  /*26d0*/  F2F.F64.F32 R8, R38 ;  /* 0x0000002600087310 */ /* 0x001e240000201800 */
[----:B0-----:R-:W-:-:S10]  /*26e0*/  DFMA R36, R6, R36, R8 ;  /* 0x000000240624722b */ /* 0x001fd40000000008 */
[----:B------:R-:W0:Y:S08]  /*26f0*/  F2F.F32.F64 R36, R36 ;  /* 0x0000002400247310 */ /* 0x000e300000301000 */
[----:B---3--:R-:W-:Y:S08]  /*2700*/  F2F.F64.F32 R8, R40 ;  /* 0x0000002800087310 */ /* 0x008ff00000201800 */
[----:B0-----:R-:W0:Y:S02]  /*2710*/  F2F.F64.F32 R6, R36 ;  /* 0x0000002400067310 */ /* 0x001e240000201800 */
[----:B0-----:R-:W-:-:S10]  /*2720*/  DFMA R6, R4, R8, R6 ;  /* 0x000000080406722b */ /* 0x001fd40000000006 */
[----:B------:R-:W0:Y:S02]  /*2730*/  F2F.F32.F64 R7, R6 ;  /* 0x0000000600077310 */ /* 0x000e240000301000 */
[----:B0-----:R0:W-:Y:S02]  /*2740*/  STG.E desc[UR12][R10.64], R7 ;  /* 0x000000070a007986 */ /* 0x0011e4000c10190c */
.L_x_43:
[----:B------:R-:W-:-:S04]  /*2750*/  LOP3.LUT R5, RZ, R46, RZ, 0x33, !PT ;  /* 0x0000002eff057212 */ /* 0x000fc800078e33ff */
[----:B------:R-:W-:Y:S01]  /*2760*/  IADD3 R42, PT, PT, R42, 0x8, R5 ;  /* 0x000000082a2a7810 */ /* 0x000fe20007ffe005 */
[----:B------:R-:W-:Y:S06]  /*2770*/  @P0 BRA `(.L_x_44) ;  /* 0xfffffff400300947 */ /* 0x000fec000383ffff */
[----:B------:R-:W-:Y:S05]  /*2780*/  BRA.U UP0, `(.L_x_45) ;  /* 0xffffffd900fc7547 */ /* 0x000fea000b83ffff */
[----:B------:R-:W-:Y:S05]  /*2790*/  EXIT ;  /* 0x000000000000794d */ /* 0x000fea0003800000 */
        .weak           $__internal_5_$__cuda_sm20_rcp_rn_f32_slowpath
        .type           $__internal_5_$__cuda_sm20_rcp_rn_f32_slowpath,@function
        .size           $__internal_5_$__cuda_sm20_rcp_rn_f32_slowpath,(.L_x_67 - $__internal_5_$__cuda_sm20_rcp_rn_f32_slowpath)
$__internal_5_$__cuda_sm20_rcp_rn_f32_slowpath:
[----:B------:R-:W-:Y:S01]  /*27a0*/  SHF.L.U32 R22, R36, 0x1, RZ ;  /* 0x0000000124167819 */ /* 0x000fe200000006ff */
[----:B------:R-:W-:Y:S03]  /*27b0*/  BSSY.RECONVERGENT B1, `(.L_x_46) ;  /* 0x0000030000017945 */ /* 0x000fe60003800200 */
[----:B------:R-:W-:-:S04]  /*27c0*/  SHF.R.U32.HI R22, RZ, 0x18, R22 ;  /* 0x00000018ff167819 */ /* 0x000fc80000011616 */
[----:B------:R-:W-:-:S13]  /*27d0*/  ISETP.NE.U32.AND P0, PT, R22, RZ, PT ;  /* 0x000000ff1600720c */ /* 0x000fda0003f05070 */
[----:B------:R-:W-:Y:S05]  /*27e0*/  @P0 BRA `(.L_x_47) ;  /* 0x0000000000280947 */ /* 0x000fea0003800000 */
[----:B------:R-:W-:-:S04]  /*27f0*/  SHF.L.U32 R22, R36, 0x1, RZ ;  /* 0x0000000124167819 */ /* 0x000fc800000006ff */
[----:B------:R-:W-:-:S13]  /*2800*/  ISETP.NE.AND P0, PT, R22, RZ, PT ;  /* 0x000000ff1600720c */ /* 0x000fda0003f05270 */
[----:B------:R-:W-:Y:S01]  /*2810*/  @P0 FFMA R40, R36, 1.84467440737095516160e+19, RZ ;  /* 0x5f80000024280823 */ /* 0x000fe200000000ff */
[----:B------:R-:W-:Y:S08]  /*2820*/  @!P0 MUFU.RCP R39, R36 ;  /* 0x0000002400278308 */ /* 0x000ff00000001000 */
[----:B------:R-:W0:Y:S02]  /*2830*/  @P0 MUFU.RCP R41, R40 ;  /* 0x0000002800290308 */ /* 0x000e240000001000 */
[----:B0-----:R-:W-:-:S04]  /*2840*/  @P0 FFMA R22, R40, R41, -1 ;  /* 0xbf80000028160423 */ /* 0x001fc80000000029 */
[----:B------:R-:W-:-:S04]  /*2850*/  @P0 FADD.FTZ R22, -R22, -RZ ;  /* 0x800000ff16160221 */ /* 0x000fc80000010100 */
[----:B------:R-:W-:-:S04]  /*2860*/  @P0 FFMA R22, R41, R22, R41 ;  /* 0x0000001629160223 */ /* 0x000fc80000000029 */
[----:B------:R-:W-:Y:S01]  /*2870*/  @P0 FFMA R39, R22, 1.84467440737095516160e+19, RZ ;  /* 0x5f80000016270823 */ /* 0x000fe200000000ff */
[----:B------:R-:W-:Y:S06]  /*2880*/  BRA `(.L_x_48) ;  /* 0x0000000000887947 */ /* 0x000fec0003800000 */
.L_x_47:
[----:B------:R-:W-:-:S04]  /*2890*/  IADD3 R39, PT, PT, R22, -0xfd, RZ ;  /* 0xffffff0316277810 */ /* 0x000fc80007ffe0ff */
[----:B------:R-:W-:-:S13]  /*28a0*/  ISETP.GT.U32.AND P0, PT, R39, 0x1, PT ;  /* 0x000000012700780c */ /* 0x000fda0003f04070 */
[----:B------:R-:W-:Y:S05]  /*28b0*/  @P0 BRA `(.L_x_49) ;  /* 0x0000000000780947 */ /* 0x000fea0003800000 */
[----:B------:R-:W-:Y:S02]  /*28c0*/  LOP3.LUT R40, R36, 0x7fffff, RZ, 0xc0, !PT ;  /* 0x007fffff24287812 */ /* 0x000fe400078ec0ff */
[----:B------:R-:W-:Y:S02]  /*28d0*/  MOV R48, 0x3 ;  /* 0x0000000300307802 */ /* 0x000fe40000000f00 */
[----:B------:R-:W-:-:S04]  /*28e0*/  LOP3.LUT R41, R40, 0x3f800000, RZ, 0xfc, !PT ;  /* 0x3f80000028297812 */ /* 0x000fc800078efcff */
[----:B------:R-:W0:Y:S02]  /*28f0*/  MUFU.RCP R40, R41 ;  /* 0x0000002900287308 */ /* 0x000e240000001000 */
[----:B0-----:R-:W-:-:S04]  /*2900*/  FFMA R43, R41, R40, -1 ;  /* 0xbf800000292b7423 */ /* 0x001fc80000000028 */
[----:B------:R-:W-:-:S04]  /*2910*/  FADD.FTZ R43, -R43, -RZ ;  /* 0x800000ff2b2b7221 */ /* 0x000fc80000010100 */
[CCC-:B------:R-:W-:Y:S01]  /*2920*/  FFMA.RM R46, R40.reuse, R43.reuse, R40.reuse ;  /* 0x0000002b282e7223 */ /* 0x1c0fe20000004028 */
[----:B------:R-:W-:-:S04]  /*2930*/  FFMA.RP R43, R40, R43, R40 ;  /* 0x0000002b282b7223 */ /* 0x000fc80000008028 */
[C---:B------:R-:W-:Y:S02]  /*2940*/  LOP3.LUT R40, R46.reuse, 0x7fffff, RZ, 0xc0, !PT ;  /* 0x007fffff2e287812 */ /* 0x040fe400078ec0ff */
[----:B------:R-:W-:Y:S02]  /*2950*/  FSETP.NEU.FTZ.AND P0, PT, R46, R43, PT ;  /* 0x0000002b2e00720b */ /* 0x000fe40003f1d000 */
[----:B------:R-:W-:Y:S02]  /*2960*/  SHF.L.U32 R43, R48, R39, RZ ;  /* 0x00000027302b7219 */ /* 0x000fe400000006ff */
[----:B------:R-:W-:Y:S02]  /*2970*/  LOP3.LUT R40, R40, 0x800000, RZ, 0xfc, !PT ;  /* 0x0080000028287812 */ /* 0x000fe400078efcff */
[----:B------:R-:W-:Y:S02]  /*2980*/  SEL R41, RZ, 0xffffffff, !P0 ;  /* 0xffffffffff297807 */ /* 0x000fe40004000000 */
[----:B------:R-:W-:-:S02]  /*2990*/  LOP3.LUT R46, R43, R40, RZ, 0xc0, !PT ;  /* 0x000000282b2e7212 */ /* 0x000fc400078ec0ff */
[----:B------:R-:W-:Y:S02]  /*29a0*/  IADD3 R41, PT, PT, -R41, RZ, RZ ;  /* 0x000000ff29297210 */ /* 0x000fe40007ffe1ff */
[-C--:B------:R-:W-:Y:S02]  /*29b0*/  SHF.R.U32.HI R46, RZ, R39.reuse, R46 ;  /* 0x00000027ff2e7219 */ /* 0x080fe4000001162e */
[----:B------:R-:W-:Y:S02]  /*29c0*/  LOP3.LUT P1, RZ, R41, R39, R40, 0xf8, !PT ;  /* 0x0000002729ff7212 */ /* 0x000fe4000782f828 */
[C---:B------:R-:W-:Y:S02]  /*29d0*/  LOP3.LUT P0, RZ, R46.reuse, 0x1, RZ, 0xc0, !PT ;  /* 0x000000012eff7812 */ /* 0x040fe4000780c0ff */
[----:B------:R-:W-:-:S04]  /*29e0*/  LOP3.LUT P2, RZ, R46, 0x2, RZ, 0xc0, !PT ;  /* 0x000000022eff7812 */ /* 0x000fc8000784c0ff */
[----:B------:R-:W-:Y:S02]  /*29f0*/  PLOP3.LUT P0, PT, P0, P1, P2, 0xe0, 0x0 ;  /* 0x000000000000781c */ /* 0x000fe40000703c20 */
[----:B------:R-:W-:Y:S02]  /*2a00*/  LOP3.LUT P1, RZ, R36, 0x7fffff, RZ, 0xc0, !PT ;  /* 0x007fffff24ff7812 */ /* 0x000fe4000782c0ff */
[----:B------:R-:W-:-:S04]  /*2a10*/  SEL R39, RZ, 0x1, !P0 ;  /* 0x00000001ff277807 */ /* 0x000fc80004000000 */
[----:B------:R-:W-:-:S04]  /*2a20*/  IADD3 R39, PT, PT, -R39, RZ, RZ ;  /* 0x000000ff27277210 */ /* 0x000fc80007ffe1ff */
[----:B------:R-:W-:Y:S02]  /*2a30*/  ISETP.GE.AND P0, PT, R39, RZ, PT ;  /* 0x000000ff2700720c */ /* 0x000fe40003f06270 */
[----:B------:R-:W-:-:S04]  /*2a40*/  IADD3 R39, PT, PT, R22, -0xfc, RZ ;  /* 0xffffff0416277810 */ /* 0x000fc80007ffe0ff */
[----:B------:R-:W-:-:S07]  /*2a50*/  SHF.R.U32.HI R39, RZ, R39, R40 ;  /* 0x00000027ff277219 */ /* 0x000fce0000011628 */
[----:B------:R-:W-:-:S04]  /*2a60*/  @!P0 IADD3 R39, PT, PT, R39, 0x1, RZ ;  /* 0x0000000127278810 */ /* 0x000fc80007ffe0ff */
[----:B------:R-:W-:-:S04]  /*2a70*/  @!P1 SHF.L.U32 R39, R39, 0x1, RZ ;  /* 0x0000000127279819 */ /* 0x000fc800000006ff */
[----:B------:R-:W-:Y:S01]  /*2a80*/  LOP3.LUT R39, R39, 0x80000000, R36, 0xf8, !PT ;  /* 0x8000000027277812 */ /* 0x000fe200078ef824 */
[----:B------:R-:W-:Y:S06]  /*2a90*/  BRA `(.L_x_48) ;  /* 0x0000000000047947 */ /* 0x000fec0003800000 */
.L_x_49:
[----:B------:R0:W1:Y:S02]  /*2aa0*/  MUFU.RCP R39, R36 ;  /* 0x0000002400277308 */ /* 0x0000640000001000 */
.L_x_48:
[----:B------:R-:W-:Y:S05]  /*2ab0*/  BSYNC.RECONVERGENT B1 ;  /* 0x0000000000017941 */ /* 0x000fea0003800200 */
.L_x_46:
[----:B-1----:R-:W-:Y:S01]  /*2ac0*/  MOV R22, R39 ;  /* 0x0000002700167202 */ /* 0x002fe20000000f00 */
[----:B------:R-:W-:-:S04]  /*2ad0*/  HFMA2 R39, -RZ, RZ, 0, 0 ;  /* 0x00000000ff277431 */ /* 0x000fc800000001ff */
[----:B0-----:R-:W-:Y:S05]  /*2ae0*/  RET.REL.NODEC R38 `(_Z10Hex8scalarIfjEvPKT0_PKT_PS3_) ;  /* 0xffffffd426447950 */ /* 0x001fea0003c3ffff */
.L_x_50:
        /* <DEDUP_REMOVED lines=9> */
.L_x_67:


//--------------------- .text._Z10Hex8scalarIfiEvPKT0_PKT_PS3_ --------------------------
	.section	.text._Z10Hex8scalarIfiEvPKT0_PKT_PS3_,"ax",@progbits
	.align	128
        .global         _Z10Hex8scalarIfiEvPKT0_PKT_PS3_
        .type           _Z10Hex8scalarIfiEvPKT0_PKT_PS3_,@function
        .size           _Z10Hex8scalarIfiEvPKT0_PKT_PS3_,(.L_x_68 - _Z10Hex8scalarIfiEvPKT0_PKT_PS3_)
        .other          _Z10Hex8scalarIfiEvPKT0_PKT_PS3_,@"STO_CUDA_ENTRY STV_DEFAULT"
_Z10Hex8scalarIfiEvPKT0_PKT_PS3_:
.text._Z10Hex8scalarIfiEvPKT0_PKT_PS3_:
        /* <DEDUP_REMOVED lines=23> */
[----:B0-----:R-:W-:-:S04]  /*0170*/  IMAD.WIDE R22, R23, 0xc, R4 ;  /* 0x0000000c17167825 */ /* 0x001fc800078e0204 */
[--C-:B--2---:R-:W-:Y:S01]  /*0180*/  IMAD.WIDE R28, R29, 0xc, R4.reuse ;  /* 0x0000000c1d1c7825 */ /* 0x104fe200078e0204 */
[----:B------:R0:W5:Y:S03]  /*0190*/  LDG.E R0, desc[UR12][R22.64+-0xc] ;  /* 0xfffff40c16007981 */ /* 0x000166000c1e1900 */
[--C-:B---3--:R-:W-:Y:S01]  /*01a0*/  IMAD.WIDE R32, R33, 0xc, R4.reuse ;  /* 0x0000000c21207825 */ /* 0x108fe200078e0204 */
[----:B------:R0:W5:Y:S03]  /*01b0*/  LDG.E R14, desc[UR12][R28.64+-0x8] ;  /* 0xfffff80c1c0e7981 */ /* 0x000166000c1e1900 */
[--C-:B----4-:R-:W-:Y:S01]  /*01c0*/  IMAD.WIDE R34, R35, 0xc, R4.reuse ;  /* 0x0000000c23227825 */ /* 0x110fe200078e0204 */
[----:B------:R0:W5:Y:S03]  /*01d0*/  LDG.E R15, desc[UR12][R28.64+-0x4] ;  /* 0xfffffc0c1c0f7981 */ /* 0x000166000c1e1900 */
[--C-:B------:R-:W-:Y:S01]  /*01e0*/  IMAD.WIDE R10, R11, 0xc, R4.reuse ;  /* 0x0000000c0b0a7825 */ /* 0x100fe200078e0204 */
[----:B------:R0:W5:Y:S03]  /*01f0*/  LDG.E R16, desc[UR12][R32.64+-0xc] ;  /* 0xfffff40c20107981 */ /* 0x000166000c1e1900 */
[--C-:B------:R-:W-:Y:S01]  /*0200*/  IMAD.WIDE R8, R9, 0xc, R4.reuse ;  /* 0x0000000c09087825 */ /* 0x100fe200078e0204 */
[----:B------:R0:W5:Y:S03]  /*0210*/  LDG.E R17, desc[UR12][R32.64+-0x8] ;  /* 0xfffff80c20117981 */ /* 0x000166000c1e1900 */
[--C-:B------:R-:W-:Y:S01]  /*0220*/  IMAD.WIDE R6, R7, 0xc, R4.reuse ;  /* 0x0000000c07067825 */ /* 0x100fe200078e0204 */
[----:B------:R0:W5:Y:S03]  /*0230*/  LDG.E R18, desc[UR12][R32.64+-0x4] ;  /* 0xfffffc0c20127981 */ /* 0x000166000c1e1900 */
[----:B------:R-:W-:Y:S01]  /*0240*/  IMAD.WIDE R4, R13, 0xc, R4 ;  /* 0x0000000c0d047825 */ /* 0x000fe200078e0204 */
        /* <DEDUP_REMOVED lines=19> */
.L_x_56:
        /* <DEDUP_REMOVED lines=145> */
[----:B------:R-:W-:Y:S05]  /*0c90*/  CALL.REL.NOINC `($__internal_6_$__cuda_sm20_rcp_rn_f32_slowpath) ;  /* 0x0000001800c07944 */ /* 0x000fea0003c00000 */
[----:B------:R-:W-:Y:S05]  /*0ca0*/  BRA `(.L_x_53) ;  /* 0x0000000000107947 */ /* 0x000fea0003800000 */
.L_x_52:
[----:B------:R-:W0:Y:S02]  /*0cb0*/  MUFU.RCP R39, R36 ;  /* 0x0000002400277308 */ /* 0x000e240000001000 */
[----:B0-----:R-:W-:-:S04]  /*0cc0*/  FFMA R22, R36, R39, -1 ;  /* 0xbf80000024167423 */ /* 0x001fc80000000027 */
[----:B------:R-:W-:-:S04]  /*0cd0*/  FADD.FTZ R22, -R22, -RZ ;  /* 0x800000ff16167221 */ /* 0x000fc80000010100 */
[----:B------:R-:W-:-:S07]  /*0ce0*/  FFMA R22, R39, R22, R39 ;  /* 0x0000001627167223 */ /* 0x000fce0000000027 */
.L_x_53:
[----:B------:R-:W-:Y:S05]  /*0cf0*/  BSYNC.RECONVERGENT B0 ;  /* 0x0000000000007941 */ /* 0x000fea0003800200 */
.L_x_51:
        /* <DEDUP_REMOVED lines=244> */
.L_x_55:
        /* <DEDUP_REMOVED lines=177> */
.L_x_54:
[----:B------:R-:W-:-:S04]  /*2750*/  LOP3.LUT R5, RZ, R46, RZ, 0x33, !PT ;  /* 0x0000002eff057212 */ /* 0x000fc800078e33ff */
[----:B------:R-:W-:Y:S01]  /*2760*/  IADD3 R42, PT, PT, R42, 0x8, R5 ;  /* 0x000000082a2a7810 */ /* 0x000fe20007ffe005 */
[----:B------:R-:W-:Y:S06]  /*2770*/  @P0 BRA `(.L_x_55) ;  /* 0xfffffff400300947 */ /* 0x000fec000383ffff */
[----:B------:R-:W-:Y:S05]  /*2780*/  BRA.U UP0, `(.L_x_56) ;  /* 0xffffffd900fc7547 */ /* 0x000fea000b83ffff */
[----:B------:R-:W-:Y:S05]  /*2790*/  EXIT ;  /* 0x000000000000794d */ /* 0x000fea0003800000 */
        .weak           $__internal_6_$__cuda_sm20_rcp_rn_f32_slowpath
        .type           $__internal_6_$__cuda_sm20_rcp_rn_f32_slowpath,@function
        .size           $__internal_6_$__cuda_sm20_rcp_rn_f32_slowpath,(.L_x_68 - $__internal_6_$__cuda_sm20_rcp_rn_f32_slowpath)
$__internal_6_$__cuda_sm20_rcp_rn_f32_slowpath:
        /* <DEDUP_REMOVED lines=15> */
.L_x_58:
        /* <DEDUP_REMOVED lines=33> */
.L_x_60:
[----:B------:R0:W1:Y:S02]  /*2aa0*/  MUFU.RCP R39, R36 ;  /* 0x0000002400277308 */ /* 0x0000640000001000 */
.L_x_59:
[----:B------:R-:W-:Y:S05]  /*2ab0*/  BSYNC.RECONVERGENT B1 ;  /* 0x0000000000017941 */ /* 0x000fea0003800200 */
.L_x_57:
[----:B-1----:R-:W-:Y:S01]  /*2ac0*/  MOV R22, R39 ;  /* 0x0000002700167202 */ /* 0x002fe20000000f00 */
[----:B------:R-:W-:-:S04]  /*2ad0*/  HFMA2 R39, -RZ, RZ, 0, 0 ;  /* 0x00000000ff277431 */ /* 0x000fc800000001ff */
[----:B0-----:R-:W-:Y:S05]  /*2ae0*/  RET.REL.NODEC R38 `(_Z10Hex8scalarIfiEvPKT0_PKT_PS3_) ;  /* 0xffffffd426447950 */ /* 0x001fea0003c3ffff */
.L_x_61:
        /* <DEDUP_REMOVED lines=9> */
.L_x_68:


//--------------------- .nv.shared.reserved.0     --------------------------
	.section	.nv.shared.reserved.0,"aw",@nobits
	.weak		__nv_reservedSMEM_offset_0_alias
	.size		__nv_reservedSMEM_offset_0_alias, 0, 64
	.other		__nv_reservedSMEM_offset_0_alias,@"STO_CUDA_RESERVED_SHARED STV_DEFAULT"
__nv_reservedSMEM_offset_0_alias:
	.zero		0
	.zero		64


//--------------------- .nv.constant0._Z10Hex8scalarIddEvPKT0_PKT_PS3_ --------------------------
	.section	.nv.constant0._Z10Hex8scalarIddEvPKT0_PKT_PS3_,"a",@progbits
	.sectionflags	@""
	.align	4
.nv.constant0._Z10Hex8scalarIddEvPKT0_PKT_PS3_:
	.zero		920


//--------------------- .nv.constant0._Z10Hex8scalarIdmEvPKT0_PKT_PS3_ --------------------------
	.section	.nv.constant0._Z10Hex8scalarIdmEvPKT0_PKT_PS3_,"a",@progbits
	.sectionflags	@""
	.align	4
.nv.constant0._Z10Hex8scalarIdmEvPKT0_PKT_PS3_:
	.zero		920


//--------------------- .nv.constant0._Z10Hex8scalarIdlEvPKT0_PKT_PS3_ --------------------------
	.section	.nv.constant0._Z10Hex8scalarIdlEvPKT0_PKT_PS3_,"a",@progbits
	.sectionflags	@""
	.align	4
.nv.constant0._Z10Hex8scalarIdlEvPKT0_PKT_PS3_:
	.zero		920


//--------------------- .nv.constant0._Z10Hex8scalarIdjEvPKT0_PKT_PS3_ --------------------------
	.section	.nv.constant0._Z10Hex8scalarIdjEvPKT0_PKT_PS3_,"a",@progbits
	.sectionflags	@""
	.align	4
.nv.constant0._Z10Hex8scalarIdjEvPKT0_PKT_PS3_:
	.zero		920


//--------------------- .nv.constant0._Z10Hex8scalarIdiEvPKT0_PKT_PS3_ --------------------------
	.section	.nv.constant0._Z10Hex8scalarIdiEvPKT0_PKT_PS3_,"a",@progbits
	.sectionflags	@""
	.align	4
.nv.constant0._Z10Hex8scalarIdiEvPKT0_PKT_PS3_:
	.zero		920


//--------------------- .nv.constant0._Z10Hex8scalarIfjEvPKT0_PKT_PS3_ --------------------------
	.section	.nv.constant0._Z10Hex8scalarIfjEvPKT0_PKT_PS3_,"a",@progbits
	.sectionflags	@""
	.align	4
.nv.constant0._Z10Hex8scalarIfjEvPKT0_PKT_PS3_:
	.zero		920


//--------------------- .nv.constant0._Z10Hex8scalarIfiEvPKT0_PKT_PS3_ --------------------------
	.section	.nv.constant0._Z10Hex8scalarIfiEvPKT0_PKT_PS3_,"a",@progbits
	.sectionflags	@""
	.align	4
.nv.constant0._Z10Hex8scalarIfiEvPKT0_PKT_PS3_:
	.zero		920


//--------------------- SYMBOLS --------------------------

	.type		.nv.reservedSmem.offset0,@object
	.size		.nv.reservedSmem.offset0,0x4
